//
// Generated by NVIDIA NVVM Compiler
//
// Compiler Build ID: CL-36424714
// Cuda compilation tools, release 13.0, V13.0.88
// Based on NVVM 20.0.0
//

.version 9.0
.target sm_100
.address_size 64

	// .globl	_Z7nekbonePdS_S_S_S_
// _ZZ7nekbonePdS_S_S_S_E2ur has been demoted
// _ZZ7nekbonePdS_S_S_S_E2us has been demoted
// _ZZ7nekbonePdS_S_S_S_E2ut has been demoted
// _ZZ7nekbonePdS_S_S_S_E2ul has been demoted

.visible .entry _Z7nekbonePdS_S_S_S_(
	.param .u64 .ptr .align 1 _Z7nekbonePdS_S_S_S__param_0,
	.param .u64 .ptr .align 1 _Z7nekbonePdS_S_S_S__param_1,
	.param .u64 .ptr .align 1 _Z7nekbonePdS_S_S_S__param_2,
	.param .u64 .ptr .align 1 _Z7nekbonePdS_S_S_S__param_3,
	.param .u64 .ptr .align 1 _Z7nekbonePdS_S_S_S__param_4
)
{
	.reg .pred 	%p<11>;
	.reg .b16 	%rs<21>;
	.reg .b32 	%r<139>;
	.reg .b64 	%rd<40>;
	.reg .b64 	%fd<211>;
	// demoted variable
	.shared .align 8 .b8 _ZZ7nekbonePdS_S_S_S_E2ur[8192];
	// demoted variable
	.shared .align 8 .b8 _ZZ7nekbonePdS_S_S_S_E2us[8192];
	// demoted variable
	.shared .align 8 .b8 _ZZ7nekbonePdS_S_S_S_E2ut[8192];
	// demoted variable
	.shared .align 8 .b8 _ZZ7nekbonePdS_S_S_S_E2ul[8192];
	ld.param.u64 	%rd9, [_Z7nekbonePdS_S_S_S__param_0];
	ld.param.u64 	%rd13, [_Z7nekbonePdS_S_S_S__param_1];
	ld.param.u64 	%rd10, [_Z7nekbonePdS_S_S_S__param_2];
	ld.param.u64 	%rd11, [_Z7nekbonePdS_S_S_S__param_3];
	ld.param.u64 	%rd12, [_Z7nekbonePdS_S_S_S__param_4];
	cvta.to.global.u64 	%rd1, %rd13;
	mov.u32 	%r1, %ctaid.x;
	mul.lo.s32 	%r2, %r1, 1000;
	mov.u32 	%r138, %tid.x;
	setp.gt.u32 	%p1, %r138, 999;
	@%p1 bra 	$L__BB0_7;
	mov.u32 	%r4, %ntid.x;
	add.s32 	%r58, %r138, %r4;
	max.u32 	%r59, %r58, 1000;
	setp.lt.u32 	%p2, %r58, 1000;
	selp.u32 	%r60, 1, 0, %p2;
	add.s32 	%r61, %r58, %r60;
	sub.s32 	%r62, %r59, %r61;
	div.u32 	%r63, %r62, %r4;
	add.s32 	%r5, %r63, %r60;
	and.b32  	%r64, %r5, 3;
	setp.eq.s32 	%p3, %r64, 3;
	mov.u32 	%r130, %r138;
	@%p3 bra 	$L__BB0_4;
	add.s32 	%r65, %r5, 1;
	and.b32  	%r66, %r65, 3;
	shl.b32 	%r67, %r138, 3;
	mov.u32 	%r68, _ZZ7nekbonePdS_S_S_S_E2ul;
	add.s32 	%r126, %r68, %r67;
	shl.b32 	%r7, %r4, 3;
	add.s32 	%r125, %r138, %r2;
	neg.s32 	%r124, %r66;
	mad.lo.s32 	%r130, %r4, %r66, %r138;
$L__BB0_3:
	.pragma "nounroll";
	mul.wide.s32 	%rd14, %r125, 8;
	add.s64 	%rd15, %rd1, %rd14;
	ld.global.f64 	%fd1, [%rd15];
	st.shared.f64 	[%r126], %fd1;
	add.s32 	%r126, %r126, %r7;
	add.s32 	%r125, %r125, %r4;
	add.s32 	%r124, %r124, 1;
	setp.ne.s32 	%p4, %r124, 0;
	@%p4 bra 	$L__BB0_3;
$L__BB0_4:
	setp.lt.u32 	%p5, %r5, 3;
	@%p5 bra 	$L__BB0_7;
	shl.b32 	%r18, %r4, 2;
	shl.b32 	%r19, %r4, 3;
	shl.b32 	%r69, %r130, 3;
	mov.u32 	%r70, _ZZ7nekbonePdS_S_S_S_E2ul;
	add.s32 	%r129, %r70, %r69;
	shl.b32 	%r21, %r4, 5;
	shl.b32 	%r22, %r4, 4;
	mul.lo.s32 	%r23, %r4, 24;
	mul.wide.u32 	%rd16, %r4, 8;
	add.s64 	%rd2, %rd1, %rd16;
	add.s32 	%r128, %r130, %r2;
	mul.wide.u32 	%rd17, %r4, 16;
	add.s64 	%rd3, %rd1, %rd17;
	mul.wide.u32 	%rd18, %r4, 24;
	add.s64 	%rd4, %rd1, %rd18;
$L__BB0_6:
	mul.wide.s32 	%rd19, %r128, 8;
	add.s64 	%rd20, %rd2, %rd19;
	add.s64 	%rd21, %rd3, %rd19;
	add.s64 	%rd22, %rd4, %rd19;
	add.s64 	%rd23, %rd1, %rd19;
	ld.global.f64 	%fd2, [%rd23];
	st.shared.f64 	[%r129], %fd2;
	ld.global.f64 	%fd3, [%rd20];
	add.s32 	%r71, %r129, %r19;
	st.shared.f64 	[%r71], %fd3;
	ld.global.f64 	%fd4, [%rd21];
	add.s32 	%r72, %r129, %r22;
	st.shared.f64 	[%r72], %fd4;
	ld.global.f64 	%fd5, [%rd22];
	add.s32 	%r73, %r129, %r23;
	st.shared.f64 	[%r73], %fd5;
	add.s32 	%r130, %r130, %r18;
	add.s32 	%r129, %r129, %r21;
	add.s32 	%r128, %r128, %r18;
	setp.lt.u32 	%p6, %r130, 1000;
	@%p6 bra 	$L__BB0_6;
$L__BB0_7:
	setp.gt.u32 	%p7, %r138, 999;
	bar.sync 	0;
	@%p7 bra 	$L__BB0_10;
	cvta.to.global.u64 	%rd5, %rd12;
	mov.u32 	%r31, %ntid.x;
	shl.b32 	%r133, %r138, 3;
	mul.lo.s32 	%r74, %r138, 6;
	mad.lo.s32 	%r132, %r1, 6000, %r74;
	mul.lo.s32 	%r131, %r138, 10;
	mul.lo.s32 	%r35, %r31, 10;
	cvt.u16.u32 	%rs19, %r138;
	cvt.u16.u32 	%rs2, %r31;
	cvta.to.global.u64 	%rd6, %rd10;
	mov.u32 	%r134, %r138;
$L__BB0_9:
	cvt.u32.u16 	%r75, %rs19;
	mul.hi.u32 	%r76, %r75, 429496730;
	mul.lo.s32 	%r77, %r76, 100;
	sub.s32 	%r78, %r131, %r77;
	mul.hi.u32 	%r79, %r75, 42949673;
	mul.lo.s32 	%r80, %r79, 800;
	mul.lo.s32 	%r81, %r76, 80;
	sub.s32 	%r82, %r80, %r81;
	mov.u32 	%r83, _ZZ7nekbonePdS_S_S_S_E2ul;
	add.s32 	%r84, %r83, %r82;
	mul.hi.u16 	%rs9, %rs19, -13107;
	shr.u16 	%rs10, %rs9, 3;
	cvt.u32.u16 	%r85, %rs10;
	shr.u16 	%rs11, %rs19, 2;
	mul.hi.u16 	%rs12, %rs11, 5243;
	shr.u16 	%rs13, %rs12, 1;
	cvt.u32.u16 	%r86, %rs13;
	mad.lo.s32 	%r87, %r86, -10, %r85;
	mul.wide.u16 	%r88, %rs13, 10;
	add.s32 	%r89, %r87, %r88;
	mul.lo.s32 	%r90, %r87, 10;
	mul.wide.s32 	%rd24, %r78, 8;
	add.s64 	%rd25, %rd5, %rd24;
	ld.global.f64 	%fd6, [%rd25];
	mad.lo.s32 	%r91, %r89, 80, %r83;
	ld.shared.f64 	%fd7, [%r91];
	fma.rn.f64 	%fd8, %fd6, %fd7, 0d0000000000000000;
	mul.wide.s32 	%rd26, %r90, 8;
	add.s64 	%rd27, %rd5, %rd26;
	ld.global.f64 	%fd9, [%rd27];
	add.s32 	%r92, %r84, %r133;
	ld.shared.f64 	%fd10, [%r92];
	fma.rn.f64 	%fd11, %fd9, %fd10, 0d0000000000000000;
	mul.wide.u32 	%rd28, %r88, 8;
	add.s64 	%rd29, %rd5, %rd28;
	ld.global.f64 	%fd12, [%rd29];
	mad.lo.s32 	%r93, %r79, -800, %r133;
	add.s32 	%r94, %r83, %r93;
	ld.shared.f64 	%fd13, [%r94];
	fma.rn.f64 	%fd14, %fd12, %fd13, 0d0000000000000000;
	ld.global.f64 	%fd15, [%rd25+8];
	ld.shared.f64 	%fd16, [%r91+8];
	fma.rn.f64 	%fd17, %fd15, %fd16, %fd8;
	ld.global.f64 	%fd18, [%rd27+8];
	ld.shared.f64 	%fd19, [%r92+80];
	fma.rn.f64 	%fd20, %fd18, %fd19, %fd11;
	ld.global.f64 	%fd21, [%rd29+8];
	ld.shared.f64 	%fd22, [%r94+800];
	fma.rn.f64 	%fd23, %fd21, %fd22, %fd14;
	ld.global.f64 	%fd24, [%rd25+16];
	ld.shared.f64 	%fd25, [%r91+16];
	fma.rn.f64 	%fd26, %fd24, %fd25, %fd17;
	ld.global.f64 	%fd27, [%rd27+16];
	ld.shared.f64 	%fd28, [%r92+160];
	fma.rn.f64 	%fd29, %fd27, %fd28, %fd20;
	ld.global.f64 	%fd30, [%rd29+16];
	ld.shared.f64 	%fd31, [%r94+1600];
	fma.rn.f64 	%fd32, %fd30, %fd31, %fd23;
	ld.global.f64 	%fd33, [%rd25+24];
	ld.shared.f64 	%fd34, [%r91+24];
	fma.rn.f64 	%fd35, %fd33, %fd34, %fd26;
	ld.global.f64 	%fd36, [%rd27+24];
	ld.shared.f64 	%fd37, [%r92+240];
	fma.rn.f64 	%fd38, %fd36, %fd37, %fd29;
	ld.global.f64 	%fd39, [%rd29+24];
	ld.shared.f64 	%fd40, [%r94+2400];
	fma.rn.f64 	%fd41, %fd39, %fd40, %fd32;
	ld.global.f64 	%fd42, [%rd25+32];
	ld.shared.f64 	%fd43, [%r91+32];
	fma.rn.f64 	%fd44, %fd42, %fd43, %fd35;
	ld.global.f64 	%fd45, [%rd27+32];
	ld.shared.f64 	%fd46, [%r92+320];
	fma.rn.f64 	%fd47, %fd45, %fd46, %fd38;
	ld.global.f64 	%fd48, [%rd29+32];
	ld.shared.f64 	%fd49, [%r94+3200];
	fma.rn.f64 	%fd50, %fd48, %fd49, %fd41;
	ld.global.f64 	%fd51, [%rd25+40];
	ld.shared.f64 	%fd52, [%r91+40];
	fma.rn.f64 	%fd53, %fd51, %fd52, %fd44;
	ld.global.f64 	%fd54, [%rd27+40];
	ld.shared.f64 	%fd55, [%r92+400];
	fma.rn.f64 	%fd56, %fd54, %fd55, %fd47;
	ld.global.f64 	%fd57, [%rd29+40];
	ld.shared.f64 	%fd58, [%r94+4000];
	fma.rn.f64 	%fd59, %fd57, %fd58, %fd50;
	ld.global.f64 	%fd60, [%rd25+48];
	ld.shared.f64 	%fd61, [%r91+48];
	fma.rn.f64 	%fd62, %fd60, %fd61, %fd53;
	ld.global.f64 	%fd63, [%rd27+48];
	ld.shared.f64 	%fd64, [%r92+480];
	fma.rn.f64 	%fd65, %fd63, %fd64, %fd56;
	ld.global.f64 	%fd66, [%rd29+48];
	ld.shared.f64 	%fd67, [%r94+4800];
	fma.rn.f64 	%fd68, %fd66, %fd67, %fd59;
	ld.global.f64 	%fd69, [%rd25+56];
	ld.shared.f64 	%fd70, [%r91+56];
	fma.rn.f64 	%fd71, %fd69, %fd70, %fd62;
	ld.global.f64 	%fd72, [%rd27+56];
	ld.shared.f64 	%fd73, [%r92+560];
	fma.rn.f64 	%fd74, %fd72, %fd73, %fd65;
	ld.global.f64 	%fd75, [%rd29+56];
	ld.shared.f64 	%fd76, [%r94+5600];
	fma.rn.f64 	%fd77, %fd75, %fd76, %fd68;
	ld.global.f64 	%fd78, [%rd25+64];
	ld.shared.f64 	%fd79, [%r91+64];
	fma.rn.f64 	%fd80, %fd78, %fd79, %fd71;
	ld.global.f64 	%fd81, [%rd27+64];
	ld.shared.f64 	%fd82, [%r92+640];
	fma.rn.f64 	%fd83, %fd81, %fd82, %fd74;
	ld.global.f64 	%fd84, [%rd29+64];
	ld.shared.f64 	%fd85, [%r94+6400];
	fma.rn.f64 	%fd86, %fd84, %fd85, %fd77;
	ld.global.f64 	%fd87, [%rd25+72];
	ld.shared.f64 	%fd88, [%r91+72];
	fma.rn.f64 	%fd89, %fd87, %fd88, %fd80;
	ld.global.f64 	%fd90, [%rd27+72];
	ld.shared.f64 	%fd91, [%r92+720];
	fma.rn.f64 	%fd92, %fd90, %fd91, %fd83;
	ld.global.f64 	%fd93, [%rd29+72];
	ld.shared.f64 	%fd94, [%r94+7200];
	fma.rn.f64 	%fd95, %fd93, %fd94, %fd86;
	mul.wide.s32 	%rd30, %r132, 8;
	add.s64 	%rd31, %rd6, %rd30;
	ld.global.f64 	%fd96, [%rd31];
	ld.global.f64 	%fd97, [%rd31+8];
	mul.f64 	%fd98, %fd92, %fd97;
	fma.rn.f64 	%fd99, %fd89, %fd96, %fd98;
	ld.global.f64 	%fd100, [%rd31+16];
	fma.rn.f64 	%fd101, %fd95, %fd100, %fd99;
	mov.u32 	%r95, _ZZ7nekbonePdS_S_S_S_E2ur;
	add.s32 	%r96, %r95, %r133;
	st.shared.f64 	[%r96], %fd101;
	ld.global.f64 	%fd102, [%rd31+24];
	mul.f64 	%fd103, %fd92, %fd102;
	fma.rn.f64 	%fd104, %fd89, %fd97, %fd103;
	ld.global.f64 	%fd105, [%rd31+32];
	fma.rn.f64 	%fd106, %fd95, %fd105, %fd104;
	mov.u32 	%r97, _ZZ7nekbonePdS_S_S_S_E2us;
	add.s32 	%r98, %r97, %r133;
	st.shared.f64 	[%r98], %fd106;
	mul.f64 	%fd107, %fd92, %fd105;
	fma.rn.f64 	%fd108, %fd89, %fd100, %fd107;
	ld.global.f64 	%fd109, [%rd31+40];
	fma.rn.f64 	%fd110, %fd95, %fd109, %fd108;
	mov.u32 	%r99, _ZZ7nekbonePdS_S_S_S_E2ut;
	add.s32 	%r100, %r99, %r133;
	st.shared.f64 	[%r100], %fd110;
	add.s32 	%r134, %r134, %r31;
	shl.b32 	%r101, %r31, 3;
	add.s32 	%r133, %r133, %r101;
	mad.lo.s32 	%r132, %r31, 6, %r132;
	add.s32 	%r131, %r131, %r35;
	add.s16 	%rs19, %rs19, %rs2;
	setp.lt.u32 	%p8, %r134, 1000;
	@%p8 bra 	$L__BB0_9;
$L__BB0_10:
	setp.gt.u32 	%p9, %r138, 999;
	bar.sync 	0;
	@%p9 bra 	$L__BB0_13;
	cvta.to.global.u64 	%rd7, %rd11;
	mov.u32 	%r44, %ntid.x;
	add.s32 	%r137, %r138, %r2;
	mul.lo.s32 	%r136, %r138, 10;
	mul.lo.s32 	%r47, %r44, 10;
	cvt.u16.u32 	%rs20, %r138;
	cvt.u16.u32 	%rs6, %r44;
	shl.b32 	%r135, %r138, 3;
	shl.b32 	%r49, %r44, 3;
	cvta.to.global.u64 	%rd8, %rd9;
$L__BB0_12:
	mul.wide.s32 	%rd32, %r137, 8;
	add.s64 	%rd33, %rd8, %rd32;
	cvt.u32.u16 	%r102, %rs20;
	mul.hi.u32 	%r103, %r102, 429496730;
	mul.lo.s32 	%r104, %r103, 100;
	sub.s32 	%r105, %r136, %r104;
	mul.hi.u32 	%r106, %r102, 42949673;
	mul.lo.s32 	%r107, %r106, 800;
	mul.lo.s32 	%r108, %r103, 80;
	sub.s32 	%r109, %r107, %r108;
	mov.u32 	%r110, _ZZ7nekbonePdS_S_S_S_E2us;
	add.s32 	%r111, %r110, %r109;
	mul.hi.u16 	%rs14, %rs20, -13107;
	shr.u16 	%rs15, %rs14, 3;
	cvt.u32.u16 	%r112, %rs15;
	shr.u16 	%rs16, %rs20, 2;
	mul.hi.u16 	%rs17, %rs16, 5243;
	shr.u16 	%rs18, %rs17, 1;
	cvt.u32.u16 	%r113, %rs18;
	mad.lo.s32 	%r114, %r113, -10, %r112;
	mul.wide.u16 	%r115, %rs18, 10;
	add.s32 	%r116, %r114, %r115;
	mul.lo.s32 	%r117, %r114, 10;
	mul.wide.s32 	%rd34, %r105, 8;
	add.s64 	%rd35, %rd7, %rd34;
	ld.global.f64 	%fd111, [%rd35];
	mov.u32 	%r118, _ZZ7nekbonePdS_S_S_S_E2ur;
	mad.lo.s32 	%r119, %r116, 80, %r118;
	ld.shared.f64 	%fd112, [%r119];
	mul.wide.s32 	%rd36, %r117, 8;
	add.s64 	%rd37, %rd7, %rd36;
	ld.global.f64 	%fd113, [%rd37];
	add.s32 	%r120, %r111, %r135;
	ld.shared.f64 	%fd114, [%r120];
	mul.f64 	%fd115, %fd113, %fd114;
	fma.rn.f64 	%fd116, %fd111, %fd112, %fd115;
	mul.wide.u32 	%rd38, %r115, 8;
	add.s64 	%rd39, %rd7, %rd38;
	ld.global.f64 	%fd117, [%rd39];
	mad.lo.s32 	%r121, %r106, -800, %r135;
	mov.u32 	%r122, _ZZ7nekbonePdS_S_S_S_E2ut;
	add.s32 	%r123, %r122, %r121;
	ld.shared.f64 	%fd118, [%r123];
	fma.rn.f64 	%fd119, %fd117, %fd118, %fd116;
	add.f64 	%fd120, %fd119, 0d0000000000000000;
	ld.global.f64 	%fd121, [%rd35+8];
	ld.shared.f64 	%fd122, [%r119+8];
	ld.global.f64 	%fd123, [%rd37+8];
	ld.shared.f64 	%fd124, [%r120+80];
	mul.f64 	%fd125, %fd123, %fd124;
	fma.rn.f64 	%fd126, %fd121, %fd122, %fd125;
	ld.global.f64 	%fd127, [%rd39+8];
	ld.shared.f64 	%fd128, [%r123+800];
	fma.rn.f64 	%fd129, %fd127, %fd128, %fd126;
	add.f64 	%fd130, %fd120, %fd129;
	ld.global.f64 	%fd131, [%rd35+16];
	ld.shared.f64 	%fd132, [%r119+16];
	ld.global.f64 	%fd133, [%rd37+16];
	ld.shared.f64 	%fd134, [%r120+160];
	mul.f64 	%fd135, %fd133, %fd134;
	fma.rn.f64 	%fd136, %fd131, %fd132, %fd135;
	ld.global.f64 	%fd137, [%rd39+16];
	ld.shared.f64 	%fd138, [%r123+1600];
	fma.rn.f64 	%fd139, %fd137, %fd138, %fd136;
	add.f64 	%fd140, %fd130, %fd139;
	ld.global.f64 	%fd141, [%rd35+24];
	ld.shared.f64 	%fd142, [%r119+24];
	ld.global.f64 	%fd143, [%rd37+24];
	ld.shared.f64 	%fd144, [%r120+240];
	mul.f64 	%fd145, %fd143, %fd144;
	fma.rn.f64 	%fd146, %fd141, %fd142, %fd145;
	ld.global.f64 	%fd147, [%rd39+24];
	ld.shared.f64 	%fd148, [%r123+2400];
	fma.rn.f64 	%fd149, %fd147, %fd148, %fd146;
	add.f64 	%fd150, %fd140, %fd149;
	ld.global.f64 	%fd151, [%rd35+32];
	ld.shared.f64 	%fd152, [%r119+32];
	ld.global.f64 	%fd153, [%rd37+32];
	ld.shared.f64 	%fd154, [%r120+320];
	mul.f64 	%fd155, %fd153, %fd154;
	fma.rn.f64 	%fd156, %fd151, %fd152, %fd155;
	ld.global.f64 	%fd157, [%rd39+32];
	ld.shared.f64 	%fd158, [%r123+3200];
	fma.rn.f64 	%fd159, %fd157, %fd158, %fd156;
	add.f64 	%fd160, %fd150, %fd159;
	ld.global.f64 	%fd161, [%rd35+40];
	ld.shared.f64 	%fd162, [%r119+40];
	ld.global.f64 	%fd163, [%rd37+40];
	ld.shared.f64 	%fd164, [%r120+400];
	mul.f64 	%fd165, %fd163, %fd164;
	fma.rn.f64 	%fd166, %fd161, %fd162, %fd165;
	ld.global.f64 	%fd167, [%rd39+40];
	ld.shared.f64 	%fd168, [%r123+4000];
	fma.rn.f64 	%fd169, %fd167, %fd168, %fd166;
	add.f64 	%fd170, %fd160, %fd169;
	ld.global.f64 	%fd171, [%rd35+48];
	ld.shared.f64 	%fd172, [%r119+48];
	ld.global.f64 	%fd173, [%rd37+48];
	ld.shared.f64 	%fd174, [%r120+480];
	mul.f64 	%fd175, %fd173, %fd174;
	fma.rn.f64 	%fd176, %fd171, %fd172, %fd175;
	ld.global.f64 	%fd177, [%rd39+48];
	ld.shared.f64 	%fd178, [%r123+4800];
	fma.rn.f64 	%fd179, %fd177, %fd178, %fd176;
	add.f64 	%fd180, %fd170, %fd179;
	ld.global.f64 	%fd181, [%rd35+56];
	ld.shared.f64 	%fd182, [%r119+56];
	ld.global.f64 	%fd183, [%rd37+56];
	ld.shared.f64 	%fd184, [%r120+560];
	mul.f64 	%fd185, %fd183, %fd184;
	fma.rn.f64 	%fd186, %fd181, %fd182, %fd185;
	ld.global.f64 	%fd187, [%rd39+56];
	ld.shared.f64 	%fd188, [%r123+5600];
	fma.rn.f64 	%fd189, %fd187, %fd188, %fd186;
	add.f64 	%fd190, %fd180, %fd189;
	ld.global.f64 	%fd191, [%rd35+64];
	ld.shared.f64 	%fd192, [%r119+64];
	ld.global.f64 	%fd193, [%rd37+64];
	ld.shared.f64 	%fd194, [%r120+640];
	mul.f64 	%fd195, %fd193, %fd194;
	fma.rn.f64 	%fd196, %fd191, %fd192, %fd195;
	ld.global.f64 	%fd197, [%rd39+64];
	ld.shared.f64 	%fd198, [%r123+6400];
	fma.rn.f64 	%fd199, %fd197, %fd198, %fd196;
	add.f64 	%fd200, %fd190, %fd199;
	ld.global.f64 	%fd201, [%rd35+72];
	ld.shared.f64 	%fd202, [%r119+72];
	ld.global.f64 	%fd203, [%rd37+72];
	ld.shared.f64 	%fd204, [%r120+720];
	mul.f64 	%fd205, %fd203, %fd204;
	fma.rn.f64 	%fd206, %fd201, %fd202, %fd205;
	ld.global.f64 	%fd207, [%rd39+72];
	ld.shared.f64 	%fd208, [%r123+7200];
	fma.rn.f64 	%fd209, %fd207, %fd208, %fd206;
	add.f64 	%fd210, %fd200, %fd209;
	st.global.f64 	[%rd33], %fd210;
	add.s32 	%r138, %r138, %r44;
	add.s32 	%r137, %r137, %r44;
	add.s32 	%r136, %r136, %r47;
	add.s16 	%rs20, %rs20, %rs6;
	add.s32 	%r135, %r135, %r49;
	setp.lt.u32 	%p10, %r138, 1000;
	@%p10 bra 	$L__BB0_12;
$L__BB0_13:
	ret;

}


// ===== COMPILED SASS (sm_100) =====

	.target	sm_100

	.elftype	@"ET_EXEC"


//--------------------- .note.nv.tkinfo           --------------------------
	.section	.note.nv.tkinfo,"",@"SHT_NOTE"
	.sectionflags	@"SHF_NOTE_NV_TKINFO"
	.tkinfo
        /*0018*/ 	.word	0x00000002
        /*0030*/ 	.string	""
        /*0030*/ 	.string	"ptxas"
        /*0030*/ 	.string	"Cuda compilation tools, release 13.0, V13.0.88"
        /*0030*/ 	.string	"Build cuda_13.0.r13.0/compiler.36424714_0"
        /*0030*/ 	.string	"-arch sm_100 -m 64 "



//--------------------- .note.nv.cuinfo           --------------------------
	.section	.note.nv.cuinfo,"",@"SHT_NOTE"
	.sectionflags	@"SHF_NOTE_NV_CUINFO"
        /*0018*/ 	.short	0x0002
        /*001a*/ 	.short	0x0064
        /*001c*/ 	.short	0x0082
	.zero		2


//--------------------- .nv.info                  --------------------------
	.section	.nv.info,"",@"SHT_CUDA_INFO"
	.align	4


	//----- nvinfo : EIATTR_REGCOUNT
	.align		4
        /*0000*/ 	.byte	0x04, 0x2f
        /*0002*/ 	.short	(.L_1 - .L_0)
	.align		4
.L_0:
        /*0004*/ 	.word	index@(_Z7nekbonePdS_S_S_S_)
        /*0008*/ 	.word	0x00000028


	//----- nvinfo : EIATTR_FRAME_SIZE
	.align		4
.L_1:
        /*000c*/ 	.byte	0x04, 0x11
        /*000e*/ 	.short	(.L_3 - .L_2)
	.align		4
.L_2:
        /*0010*/ 	.word	index@(_Z7nekbonePdS_S_S_S_)
        /*0014*/ 	.word	0x00000000


	//----- nvinfo : EIATTR_MIN_STACK_SIZE
	.align		4
.L_3:
        /*0018*/ 	.byte	0x04, 0x12
        /*001a*/ 	.short	(.L_5 - .L_4)
	.align		4
.L_4:
        /*001c*/ 	.word	index@(_Z7nekbonePdS_S_S_S_)
        /*0020*/ 	.word	0x00000000
.L_5:


//--------------------- .nv.compat                --------------------------
	.section	.nv.compat,"",@"SHT_CUDA_COMPAT_INFO"
	.align	4
        /*0000*/ 	.byte	0x02, 0x09, 0x00, 0x00, 0x02, 0x02, 0x01, 0x00, 0x02, 0x05, 0x05, 0x00, 0x03, 0x07, 0x01, 0x01
        /*0010*/ 	.byte	0x02, 0x03, 0x00, 0x00, 0x02, 0x06, 0x01, 0x00, 0x04, 0x0b, 0x08, 0x00, 0x01, 0x00, 0x00, 0x00
        /*0020*/ 	.byte	0x00, 0x00, 0x00, 0x00


//--------------------- .nv.info._Z7nekbonePdS_S_S_S_ --------------------------
	.section	.nv.info._Z7nekbonePdS_S_S_S_,"",@"SHT_CUDA_INFO"
	.sectionflags	@""
	.align	4


	//----- nvinfo : EIATTR_CUDA_API_VERSION
	.align		4
        /*0000*/ 	.byte	0x04, 0x37
        /*0002*/ 	.short	(.L_7 - .L_6)
.L_6:
        /*0004*/ 	.word	0x00000082


	//----- nvinfo : EIATTR_KPARAM_INFO
	.align		4
.L_7:
        /*0008*/ 	.byte	0x04, 0x17
        /*000a*/ 	.short	(.L_9 - .L_8)
.L_8:
        /*000c*/ 	.word	0x00000000
        /*0010*/ 	.short	0x0004
        /*0012*/ 	.short	0x0020
        /*0014*/ 	.byte	0x00, 0xf5, 0x21, 0x00


	//----- nvinfo : EIATTR_KPARAM_INFO
	.align		4
.L_9:
        /*0018*/ 	.byte	0x04, 0x17
        /*001a*/ 	.short	(.L_11 - .L_10)
.L_10:
        /*001c*/ 	.word	0x00000000
        /*0020*/ 	.short	0x0003
        /*0022*/ 	.short	0x0018
        /*0024*/ 	.byte	0x00, 0xf5, 0x21, 0x00


	//----- nvinfo : EIATTR_KPARAM_INFO
	.align		4
.L_11:
        /*0028*/ 	.byte	0x04, 0x17
        /*002a*/ 	.short	(.L_13 - .L_12)
.L_12:
        /*002c*/ 	.word	0x00000000
        /*0030*/ 	.short	0x0002
        /*0032*/ 	.short	0x0010
        /*0034*/ 	.byte	0x00, 0xf5, 0x21, 0x00


	//----- nvinfo : EIATTR_KPARAM_INFO
	.align		4
.L_13:
        /*0038*/ 	.byte	0x04, 0x17
        /*003a*/ 	.short	(.L_15 - .L_14)
.L_14:
        /*003c*/ 	.word	0x00000000
        /*0040*/ 	.short	0x0001
        /*0042*/ 	.short	0x0008
        /*0044*/ 	.byte	0x00, 0xf5, 0x21, 0x00


	//----- nvinfo : EIATTR_KPARAM_INFO
	.align		4
.L_15:
        /*0048*/ 	.byte	0x04, 0x17
        /*004a*/ 	.short	(.L_17 - .L_16)
.L_16:
        /*004c*/ 	.word	0x00000000
        /*0050*/ 	.short	0x0000
        /*0052*/ 	.short	0x0000
        /*0054*/ 	.byte	0x00, 0xf5, 0x21, 0x00


	//----- nvinfo : EIATTR_SPARSE_MMA_MASK
	.align		4
.L_17:
        /*0058*/ 	.byte	0x03, 0x50
        /*005a*/ 	.short	0x0000


	//----- nvinfo : EIATTR_MAXREG_COUNT
	.align		4
        /*005c*/ 	.byte	0x03, 0x1b
        /*005e*/ 	.short	0x00ff


	//----- nvinfo : EIATTR_NUM_BARRIERS
	.align		4
        /*0060*/ 	.byte	0x02, 0x4c
        /*0062*/ 	.byte	0x01
	.zero		1


	//----- nvinfo : EIATTR_MERCURY_ISA_VERSION
	.align		4
        /*0064*/ 	.byte	0x03, 0x5f
        /*0066*/ 	.short	0x0101


	//----- nvinfo : EIATTR_VRC_CTA_INIT_COUNT
	.align		4
        /*0068*/ 	.byte	0x02, 0x4a
	.zero		1
	.zero		1


	//----- nvinfo : EIATTR_EXIT_INSTR_OFFSETS
	.align		4
        /*006c*/ 	.byte	0x04, 0x1c
        /*006e*/ 	.short	(.L_19 - .L_18)


	//   ....[0]....
.L_18:
        /*0070*/ 	.word	0x00000fe0


	//   ....[1]....
        /*0074*/ 	.word	0x000018c0


	//----- nvinfo : EIATTR_CRS_STACK_SIZE
	.align		4
.L_19:
        /*0078*/ 	.byte	0x04, 0x1e
        /*007a*/ 	.short	(.L_21 - .L_20)
.L_20:
        /*007c*/ 	.word	0x00000000


	//----- nvinfo : EIATTR_CBANK_PARAM_SIZE
	.align		4
.L_21:
        /*0080*/ 	.byte	0x03, 0x19
        /*0082*/ 	.short	0x0028


	//----- nvinfo : EIATTR_PARAM_CBANK
	.align		4
        /*0084*/ 	.byte	0x04, 0x0a
        /*0086*/ 	.short	(.L_23 - .L_22)
	.align		4
.L_22:
        /*0088*/ 	.word	index@(.nv.constant0._Z7nekbonePdS_S_S_S_)
        /*008c*/ 	.short	0x0380
        /*008e*/ 	.short	0x0028


	//----- nvinfo : EIATTR_SW_WAR
	.align		4
.L_23:
        /*0090*/ 	.byte	0x04, 0x36
        /*0092*/ 	.short	(.L_25 - .L_24)
.L_24:
        /*0094*/ 	.word	0x00000008
.L_25:


//--------------------- .nv.callgraph             --------------------------
	.section	.nv.callgraph,"",@"SHT_CUDA_CALLGRAPH"
	.align	4
	.sectionentsize	8
	.align		4
        /*0000*/ 	.word	0x00000000
	.align		4
        /*0004*/ 	.word	0xffffffff
	.align		4
        /*0008*/ 	.word	0x00000000
	.align		4
        /*000c*/ 	.word	0xfffffffe
	.align		4
        /*0010*/ 	.word	0x00000000
	.align		4
        /*0014*/ 	.word	0xfffffffd
	.align		4
        /*0018*/ 	.word	0x00000000
	.align		4
        /*001c*/ 	.word	0xfffffffc


//--------------------- .text._Z7nekbonePdS_S_S_S_ --------------------------
	.section	.text._Z7nekbonePdS_S_S_S_,"ax",@progbits
	.align	128
        .global         _Z7nekbonePdS_S_S_S_
        .type           _Z7nekbonePdS_S_S_S_,@function
        .size           _Z7nekbonePdS_S_S_S_,(.L_x_11 - _Z7nekbonePdS_S_S_S_)
        .other          _Z7nekbonePdS_S_S_S_,@"STO_CUDA_ENTRY STV_DEFAULT"
_Z7nekbonePdS_S_S_S_:
.text._Z7nekbonePdS_S_S_S_:
[----:B------:R-:W-:Y:S01]  /*0000*/  LDC R1, c[0x0][0x37c] ;  /* 0x0000df00ff017b82 */ /* 0x000fe20000000800 */
[----:B------:R-:W0:Y:S01]  /*0010*/  S2R R0, SR_TID.X ;  /* 0x0000000000007919 */ /* 0x000e220000002100 */
[----:B------:R-:W1:Y:S01]  /*0020*/  LDCU.64 UR8, c[0x0][0x358] ;  /* 0x00006b00ff0877ac */ /* 0x000e620008000a00 */
[----:B------:R-:W-:Y:S01]  /*0030*/  BSSY.RECONVERGENT B0, `(.L_x_0) ;  /* 0x0000056000007945 */ /* 0x000fe20003800200 */
[----:B------:R-:W2:Y:S01]  /*0040*/  S2R R2, SR_CTAID.X ;  /* 0x0000000000027919 */ /* 0x000ea20000002500 */
[----:B0-----:R-:W-:-:S13]  /*0050*/  ISETP.GT.U32.AND P0, PT, R0, 0x3e7, PT ;  /* 0x000003e70000780c */ /* 0x001fda0003f04070 */
[----:B-12---:R-:W-:Y:S05]  /*0060*/  @P0 BRA `(.L_x_1) ;  /* 0x0000000400480947 */ /* 0x006fea0003800000 */
[----:B------:R-:W0:Y:S01]  /*0070*/  LDC R3, c[0x0][0x360] ;  /* 0x0000d800ff037b82 */ /* 0x000e220000000800 */
[----:B------:R-:W-:Y:S01]  /*0080*/  BSSY.RECONVERGENT B1, `(.L_x_2) ;  /* 0x0000031000017945 */ /* 0x000fe20003800200 */
[----:B0-----:R-:W0:Y:S01]  /*0090*/  I2F.U32.RP R9, R3 ;  /* 0x0000000300097306 */ /* 0x001e220000209000 */
[----:B------:R-:W-:Y:S02]  /*00a0*/  IADD3 R6, PT, PT, R0, R3, RZ ;  /* 0x0000000300067210 */ /* 0x000fe40007ffe0ff */
[----:B------:R-:W-:Y:S02]  /*00b0*/  ISETP.NE.U32.AND P2, PT, R3, RZ, PT ;  /* 0x000000ff0300720c */ /* 0x000fe40003f45070 */
[C---:B------:R-:W-:Y:S02]  /*00c0*/  ISETP.GE.U32.AND P0, PT, R6.reuse, 0x3e8, PT ;  /* 0x000003e80600780c */ /* 0x040fe40003f06070 */
[----:B------:R-:W-:Y:S01]  /*00d0*/  VIMNMX.U32 R7, PT, PT, R6, 0x3e8, !PT ;  /* 0x000003e806077848 */ /* 0x000fe20007fe0000 */
[----:B0-----:R-:W0:Y:S02]  /*00e0*/  MUFU.RCP R9, R9 ;  /* 0x0000000900097308 */ /* 0x001e240000001000 */
[----:B0-----:R-:W-:-:S06]  /*00f0*/  IADD3 R4, PT, PT, R9, 0xffffffe, RZ ;  /* 0x0ffffffe09047810 */ /* 0x001fcc0007ffe0ff */
[----:B------:R0:W1:Y:S02]  /*0100*/  F2I.FTZ.U32.TRUNC.NTZ R5, R4 ;  /* 0x0000000400057305 */ /* 0x000064000021f000 */
[----:B0-----:R-:W-:Y:S01]  /*0110*/  HFMA2 R4, -RZ, RZ, 0, 0 ;  /* 0x00000000ff047431 */ /* 0x001fe200000001ff */
[----:B-1----:R-:W-:-:S05]  /*0120*/  IADD3 R8, PT, PT, RZ, -R5, RZ ;  /* 0x80000005ff087210 */ /* 0x002fca0007ffe0ff */
[----:B------:R-:W-:Y:S01]  /*0130*/  IMAD R11, R8, R3, RZ ;  /* 0x00000003080b7224 */ /* 0x000fe200078e02ff */
[----:B------:R-:W-:-:S03]  /*0140*/  SEL R8, RZ, 0x1, P0 ;  /* 0x00000001ff087807 */ /* 0x000fc60000000000 */
[----:B------:R-:W-:Y:S01]  /*0150*/  IMAD.HI.U32 R5, R5, R11, R4 ;  /* 0x0000000b05057227 */ /* 0x000fe200078e0004 */
[----:B------:R-:W-:-:S05]  /*0160*/  IADD3 R6, PT, PT, R7, -R6, -R8 ;  /* 0x8000000607067210 */ /* 0x000fca0007ffe808 */
[----:B------:R-:W-:-:S04]  /*0170*/  IMAD.HI.U32 R5, R5, R6, RZ ;  /* 0x0000000605057227 */ /* 0x000fc800078e00ff */
[----:B------:R-:W-:-:S04]  /*0180*/  IMAD.MOV R4, RZ, RZ, -R5 ;  /* 0x000000ffff047224 */ /* 0x000fc800078e0a05 */
[----:B------:R-:W-:-:S05]  /*0190*/  IMAD R6, R3, R4, R6 ;  /* 0x0000000403067224 */ /* 0x000fca00078e0206 */
[----:B------:R-:W-:-:S13]  /*01a0*/  ISETP.GE.U32.AND P0, PT, R6, R3, PT ;  /* 0x000000030600720c */ /* 0x000fda0003f06070 */
[-C--:B------:R-:W-:Y:S02]  /*01b0*/  @P0 IADD3 R6, PT, PT, R6, -R3.reuse, RZ ;  /* 0x8000000306060210 */ /* 0x080fe40007ffe0ff */
[----:B------:R-:W-:Y:S02]  /*01c0*/  @P0 IADD3 R5, PT, PT, R5, 0x1, RZ ;  /* 0x0000000105050810 */ /* 0x000fe40007ffe0ff */
[----:B------:R-:W-:-:S13]  /*01d0*/  ISETP.GE.U32.AND P1, PT, R6, R3, PT ;  /* 0x000000030600720c */ /* 0x000fda0003f26070 */
[----:B------:R-:W-:Y:S02]  /*01e0*/  @P1 IADD3 R5, PT, PT, R5, 0x1, RZ ;  /* 0x0000000105051810 */ /* 0x000fe40007ffe0ff */
[----:B------:R-:W-:-:S04]  /*01f0*/  @!P2 LOP3.LUT R5, RZ, R3, RZ, 0x33, !PT ;  /* 0x00000003ff05a212 */ /* 0x000fc800078e33ff */
[----:B------:R-:W-:-:S04]  /*0200*/  IADD3 R5, PT, PT, R8, R5, RZ ;  /* 0x0000000508057210 */ /* 0x000fc80007ffe0ff */
[C---:B------:R-:W-:Y:S02]  /*0210*/  LOP3.LUT R4, R5.reuse, 0x3, RZ, 0xc0, !PT ;  /* 0x0000000305047812 */ /* 0x040fe400078ec0ff */
[----:B------:R-:W-:Y:S02]  /*0220*/  ISETP.GE.U32.AND P1, PT, R5, 0x3, PT ;  /* 0x000000030500780c */ /* 0x000fe40003f26070 */
[----:B------:R-:W-:Y:S01]  /*0230*/  ISETP.NE.AND P0, PT, R4, 0x3, PT ;  /* 0x000000030400780c */ /* 0x000fe20003f05270 */
[----:B------:R-:W-:-:S12]  /*0240*/  IMAD.MOV.U32 R4, RZ, RZ, R0 ;  /* 0x000000ffff047224 */ /* 0x000fd800078e0000 */
[----:B------:R-:W-:Y:S05]  /*0250*/  @!P0 BRA `(.L_x_3) ;  /* 0x00000000004c8947 */ /* 0x000fea0003800000 */
[----:B------:R-:W0:Y:S01]  /*0260*/  S2UR UR5, SR_CgaCtaId ;  /* 0x00000000000579c3 */ /* 0x000e220000008800 */
[----:B------:R-:W-:Y:S01]  /*0270*/  UMOV UR4, 0x400 ;  /* 0x0000040000047882 */ /* 0x000fe20000000000 */
[----:B------:R-:W-:Y:S01]  /*0280*/  IADD3 R4, PT, PT, R5, 0x1, RZ ;  /* 0x0000000105047810 */ /* 0x000fe20007ffe0ff */
[----:B------:R-:W-:Y:S01]  /*0290*/  UIADD3 UR4, UPT, UPT, UR4, 0x6000, URZ ;  /* 0x0000600004047890 */ /* 0x000fe2000fffe0ff */
[--C-:B------:R-:W-:Y:S02]  /*02a0*/  IMAD R10, R2, 0x3e8, R0.reuse ;  /* 0x000003e8020a7824 */ /* 0x100fe400078e0200 */
[----:B------:R-:W-:Y:S02]  /*02b0*/  LOP3.LUT R5, R4, 0x3, RZ, 0xc0, !PT ;  /* 0x0000000304057812 */ /* 0x000fe400078ec0ff */
[----:B------:R-:W1:Y:S02]  /*02c0*/  LDC.64 R8, c[0x0][0x388] ;  /* 0x0000e200ff087b82 */ /* 0x000e640000000a00 */
[C---:B------:R-:W-:Y:S01]  /*02d0*/  IADD3 R11, PT, PT, -R5.reuse, RZ, RZ ;  /* 0x000000ff050b7210 */ /* 0x040fe20007ffe1ff */
[----:B------:R-:W-:Y:S01]  /*02e0*/  IMAD R4, R5, R3, R0 ;  /* 0x0000000305047224 */ /* 0x000fe200078e0200 */
[----:B0-----:R-:W-:-:S06]  /*02f0*/  ULEA UR4, UR5, UR4, 0x18 ;  /* 0x0000000405047291 */ /* 0x001fcc000f8ec0ff */
[----:B------:R-:W-:-:S07]  /*0300*/  LEA R5, R0, UR4, 0x3 ;  /* 0x0000000400057c11 */ /* 0x000fce000f8e18ff */
.L_x_4:
[----:B-1----:R-:W-:-:S06]  /*0310*/  IMAD.WIDE R6, R10, 0x8, R8 ;  /* 0x000000080a067825 */ /* 0x002fcc00078e0208 */
[----:B------:R-:W2:Y:S01]  /*0320*/  LDG.E.64 R6, desc[UR8][R6.64] ;  /* 0x0000000806067981 */ /* 0x000ea2000c1e1b00 */
[----:B------:R-:W-:Y:S02]  /*0330*/  IADD3 R11, PT, PT, R11, 0x1, RZ ;  /* 0x000000010b0b7810 */ /* 0x000fe40007ffe0ff */
[----:B------:R-:W-:Y:S02]  /*0340*/  IADD3 R10, PT, PT, R3, R10, RZ ;  /* 0x0000000a030a7210 */ /* 0x000fe40007ffe0ff */
[----:B------:R-:W-:Y:S01]  /*0350*/  ISETP.NE.AND P0, PT, R11, RZ, PT ;  /* 0x000000ff0b00720c */ /* 0x000fe20003f05270 */
[----:B--2---:R0:W-:Y:S02]  /*0360*/  STS.64 [R5], R6 ;  /* 0x0000000605007388 */ /* 0x0041e40000000a00 */
[----:B0-----:R-:W-:-:S10]  /*0370*/  IMAD R5, R3, 0x8, R5 ;  /* 0x0000000803057824 */ /* 0x001fd400078e0205 */
[----:B------:R-:W-:Y:S05]  /*0380*/  @P0 BRA `(.L_x_4) ;  /* 0xfffffffc00e00947 */ /* 0x000fea000383ffff */
.L_x_3:
[----:B------:R-:W-:Y:S05]  /*0390*/  BSYNC.RECONVERGENT B1 ;  /* 0x0000000000017941 */ /* 0x000fea0003800200 */
.L_x_2:
[----:B------:R-:W-:Y:S05]  /*03a0*/  @!P1 BRA `(.L_x_1) ;  /* 0x0000000000789947 */ /* 0x000fea0003800000 */
[----:B------:R-:W0:Y:S01]  /*03b0*/  S2UR UR5, SR_CgaCtaId ;  /* 0x00000000000579c3 */ /* 0x000e220000008800 */
[----:B------:R-:W-:Y:S01]  /*03c0*/  UMOV UR4, 0x400 ;  /* 0x0000040000047882 */ /* 0x000fe20000000000 */
[----:B------:R-:W-:Y:S01]  /*03d0*/  IMAD R5, R2, 0x3e8, R4 ;  /* 0x000003e802057824 */ /* 0x000fe200078e0204 */
[----:B------:R-:W-:-:S05]  /*03e0*/  UIADD3 UR4, UPT, UPT, UR4, 0x6000, URZ ;  /* 0x0000600004047890 */ /* 0x000fca000fffe0ff */
[----:B------:R-:W1:Y:S01]  /*03f0*/  LDC.64 R6, c[0x0][0x388] ;  /* 0x0000e200ff067b82 */ /* 0x000e620000000a00 */
[----:B0-----:R-:W-:-:S06]  /*0400*/  ULEA UR4, UR5, UR4, 0x18 ;  /* 0x0000000405047291 */ /* 0x001fcc000f8ec0ff */
[----:B------:R-:W-:Y:S01]  /*0410*/  LEA R22, R4, UR4, 0x3 ;  /* 0x0000000404167c11 */ /* 0x000fe2000f8e18ff */
[----:B-1----:R-:W-:-:S04]  /*0420*/  IMAD.WIDE.U32 R8, R3, 0x8, R6 ;  /* 0x0000000803087825 */ /* 0x002fc800078e0006 */
[----:B------:R-:W-:-:S04]  /*0430*/  IMAD.WIDE.U32 R10, R3, 0x10, R6 ;  /* 0x00000010030a7825 */ /* 0x000fc800078e0006 */
[----:B------:R-:W-:-:S07]  /*0440*/  IMAD.WIDE.U32 R12, R3, 0x18, R6 ;  /* 0x00000018030c7825 */ /* 0x000fce00078e0006 */
.L_x_5:
[----:B------:R-:W-:-:S04]  /*0450*/  IMAD.WIDE R14, R5, 0x8, R6 ;  /* 0x00000008050e7825 */ /* 0x000fc800078e0206 */
[C---:B-1----:R-:W-:Y:S02]  /*0460*/  IMAD.WIDE R16, R5.reuse, 0x8, R8 ;  /* 0x0000000805107825 */ /* 0x042fe400078e0208 */
[----:B------:R-:W2:Y:S02]  /*0470*/  LDG.E.64 R14, desc[UR8][R14.64] ;  /* 0x000000080e0e7981 */ /* 0x000ea4000c1e1b00 */
[C---:B------:R-:W-:Y:S02]  /*0480*/  IMAD.WIDE R18, R5.reuse, 0x8, R10 ;  /* 0x0000000805127825 */ /* 0x040fe400078e020a */
[----:B------:R-:W3:Y:S02]  /*0490*/  LDG.E.64 R16, desc[UR8][R16.64] ;  /* 0x0000000810107981 */ /* 0x000ee4000c1e1b00 */
[----:B------:R-:W-:Y:S02]  /*04a0*/  IMAD.WIDE R20, R5, 0x8, R12 ;  /* 0x0000000805147825 */ /* 0x000fe400078e020c */
[----:B------:R-:W4:Y:S04]  /*04b0*/  LDG.E.64 R18, desc[UR8][R18.64] ;  /* 0x0000000812127981 */ /* 0x000f28000c1e1b00 */
[----:B------:R-:W5:Y:S01]  /*04c0*/  LDG.E.64 R20, desc[UR8][R20.64] ;  /* 0x0000000814147981 */ /* 0x000f62000c1e1b00 */
[CC--:B------:R-:W-:Y:S01]  /*04d0*/  LEA R23, R3.reuse, R22.reuse, 0x3 ;  /* 0x0000001603177211 */ /* 0x0c0fe200078e18ff */
[C---:B------:R-:W-:Y:S01]  /*04e0*/  IMAD R27, R3.reuse, 0x18, R22 ;  /* 0x00000018031b7824 */ /* 0x040fe200078e0216 */
[----:B------:R-:W-:-:S02]  /*04f0*/  LEA R25, R3, R22, 0x4 ;  /* 0x0000001603197211 */ /* 0x000fc400078e20ff */
[----:B------:R-:W-:-:S04]  /*0500*/  LEA R4, R3, R4, 0x2 ;  /* 0x0000000403047211 */ /* 0x000fc800078e10ff */
[----:B------:R-:W-:Y:S02]  /*0510*/  ISETP.GE.U32.AND P0, PT, R4, 0x3e8, PT ;  /* 0x000003e80400780c */ /* 0x000fe40003f06070 */
[C---:B------:R-:W-:Y:S01]  /*0520*/  LEA R5, R3.reuse, R5, 0x2 ;  /* 0x0000000503057211 */ /* 0x040fe200078e10ff */
[----:B--2---:R0:W-:Y:S04]  /*0530*/  STS.64 [R22], R14 ;  /* 0x0000000e16007388 */ /* 0x0041e80000000a00 */
[----:B---3--:R1:W-:Y:S04]  /*0540*/  STS.64 [R23], R16 ;  /* 0x0000001017007388 */ /* 0x0083e80000000a00 */
[----:B----4-:R1:W-:Y:S04]  /*0550*/  STS.64 [R25], R18 ;  /* 0x0000001219007388 */ /* 0x0103e80000000a00 */
[----:B-----5:R1:W-:Y:S01]  /*0560*/  STS.64 [R27], R20 ;  /* 0x000000141b007388 */ /* 0x0203e20000000a00 */
[----:B0-----:R-:W-:Y:S01]  /*0570*/  IMAD R22, R3, 0x20, R22 ;  /* 0x0000002003167824 */ /* 0x001fe200078e0216 */
[----:B------:R-:W-:Y:S06]  /*0580*/  @!P0 BRA `(.L_x_5) ;  /* 0xfffffffc00b08947 */ /* 0x000fec000383ffff */
.L_x_1:
[----:B------:R-:W-:Y:S05]  /*0590*/  BSYNC.RECONVERGENT B0 ;  /* 0x0000000000007941 */ /* 0x000fea0003800200 */
.L_x_0:
[----:B------:R-:W-:Y:S01]  /*05a0*/  BAR.SYNC.DEFER_BLOCKING 0x0 ;  /* 0x0000000000007b1d */ /* 0x000fe20000010000 */
[C---:B------:R-:W-:Y:S02]  /*05b0*/  ISETP.GT.U32.AND P0, PT, R0.reuse, 0x3e7, PT ;  /* 0x000003e70000780c */ /* 0x040fe40003f04070 */
[----:B------:R-:W-:-:S03]  /*05c0*/  ISETP.GT.U32.AND P1, PT, R0, 0x3e7, PT ;  /* 0x000003e70000780c */ /* 0x000fc60003f24070 */
[----:B------:R-:W-:Y:S08]  /*05d0*/  BSSY.RECONVERGENT B0, `(.L_x_6) ;  /* 0x000009f000007945 */ /* 0x000ff00003800200 */
[----:B------:R-:W-:Y:S05]  /*05e0*/  @P0 BRA `(.L_x_7) ;  /* 0x0000000800740947 */ /* 0x000fea0003800000 */
[----:B------:R-:W0:Y:S01]  /*05f0*/  LDC R3, c[0x0][0x360] ;  /* 0x0000d800ff037b82 */ /* 0x000e220000000800 */
[----:B------:R-:W-:Y:S01]  /*0600*/  IMAD R6, R2, 0x3e8, R0 ;  /* 0x000003e802067824 */ /* 0x000fe200078e0200 */
[C---:B------:R-:W-:Y:S01]  /*0610*/  SHF.L.U32 R5, R0.reuse, 0x3, RZ ;  /* 0x0000000300057819 */ /* 0x040fe200000006ff */
[C---:B------:R-:W-:Y:S01]  /*0620*/  IMAD R4, R0.reuse, 0xa, RZ ;  /* 0x0000000a00047824 */ /* 0x040fe200078e02ff */
[----:B------:R-:W-:Y:S01]  /*0630*/  PRMT R7, R0, 0x7610, R7 ;  /* 0x0000761000077816 */ /* 0x000fe20000000007 */
[----:B------:R-:W-:Y:S01]  /*0640*/  IMAD R6, R6, 0x6, RZ ;  /* 0x0000000606067824 */ /* 0x000fe200078e02ff */
[----:B-1----:R-:W-:-:S07]  /*0650*/  MOV R18, R0 ;  /* 0x0000000000127202 */ /* 0x002fce0000000f00 */
.L_x_8:
[----:B------:R-:W-:Y:S01]  /*0660*/  LOP3.LUT R21, R7, 0xffff, RZ, 0xc0, !PT ;  /* 0x0000ffff07157812 */ /* 0x000fe200078ec0ff */
[----:B------:R-:W1:Y:S03]  /*0670*/  LDC.64 R16, c[0x0][0x3a0] ;  /* 0x0000e800ff107b82 */ /* 0x000e660000000a00 */
[----:B------:R-:W-:-:S04]  /*0680*/  SHF.R.U32.HI R8, RZ, 0x2, R21 ;  /* 0x00000002ff087819 */ /* 0x000fc80000011615 */
[----:B------:R-:W-:-:S05]  /*0690*/  LOP3.LUT R8, R8, 0xffff, RZ, 0xc0, !PT ;  /* 0x0000ffff08087812 */ /* 0x000fca00078ec0ff */
[----:B------:R-:W-:-:S05]  /*06a0*/  IMAD R8, R8, 0x147b, RZ ;  /* 0x0000147b08087824 */ /* 0x000fca00078e02ff */
[----:B------:R-:W-:-:S05]  /*06b0*/  SHF.R.U32.HI R15, RZ, 0x11, R8 ;  /* 0x00000011ff0f7819 */ /* 0x000fca0000011608 */
[----:B------:R-:W-:-:S04]  /*06c0*/  IMAD R19, R15, 0xa, RZ ;  /* 0x0000000a0f137824 */ /* 0x000fc800078e02ff */
[----:B-1----:R-:W-:-:S05]  /*06d0*/  IMAD.WIDE.U32 R8, R19, 0x8, R16 ;  /* 0x0000000813087825 */ /* 0x002fca00078e0010 */
[----:B------:R-:W2:Y:S04]  /*06e0*/  LDG.E.64 R26, desc[UR8][R8.64] ;  /* 0x00000008081a7981 */ /* 0x000ea8000c1e1b00 */
[----:B------:R-:W3:Y:S01]  /*06f0*/  LDG.E.64 R12, desc[UR8][R8.64+0x8] ;  /* 0x00000808080c7981 */ /* 0x000ee2000c1e1b00 */
[----:B------:R-:W-:-:S03]  /*0700*/  IMAD.HI.U32 R36, R21, 0x1999999a, RZ ;  /* 0x1999999a15247827 */ /* 0x000fc600078e00ff */
[----:B------:R-:W4:Y:S01]  /*0710*/  LDG.E.64 R24, desc[UR8][R8.64+0x10] ;  /* 0x0000100808187981 */ /* 0x000f22000c1e1b00 */
[----:B------:R-:W-:-:S04]  /*0720*/  IMAD R11, R36, -0x64, R4 ;  /* 0xffffff9c240b7824 */ /* 0x000fc800078e0204 */
[----:B------:R-:W-:-:S05]  /*0730*/  IMAD.WIDE R10, R11, 0x8, R16 ;  /* 0x000000080b0a7825 */ /* 0x000fca00078e0210 */
[----:B------:R-:W5:Y:S04]  /*0740*/  LDG.E.64 R22, desc[UR8][R10.64] ;  /* 0x000000080a167981 */ /* 0x000f68000c1e1b00 */
[----:B------:R-:W4:Y:S01]  /*0750*/  LDG.E.64 R32, desc[UR8][R10.64+0x8] ;  /* 0x000008080a207981 */ /* 0x000f22000c1e1b00 */
[----:B------:R-:W-:-:S05]  /*0760*/  IMAD R20, R21, 0xcccd, RZ ;  /* 0x0000cccd15147824 */ /* 0x000fca00078e02ff */
[----:B------:R-:W-:-:S05]  /*0770*/  SHF.R.U32.HI R20, RZ, 0x13, R20 ;  /* 0x00000013ff147819 */ /* 0x000fca0000011614 */
[----:B------:R-:W-:-:S04]  /*0780*/  IMAD R20, R15, -0xa, R20 ;  /* 0xfffffff60f147824 */ /* 0x000fc800078e0214 */
[----:B------:R-:W-:-:S04]  /*0790*/  IMAD R15, R20, 0xa, RZ ;  /* 0x0000000a140f7824 */ /* 0x000fc800078e02ff */
[----:B------:R-:W-:-:S05]  /*07a0*/  IMAD.WIDE R16, R15, 0x8, R16 ;  /* 0x000000080f107825 */ /* 0x000fca00078e0210 */
[----:B------:R-:W4:Y:S04]  /*07b0*/  LDG.E.64 R34, desc[UR8][R16.64] ;  /* 0x0000000810227981 */ /* 0x000f28000c1e1b00 */
[----:B------:R-:W4:Y:S01]  /*07c0*/  LDG.E.64 R30, desc[UR8][R16.64+0x8] ;  /* 0x00000808101e7981 */ /* 0x000f22000c1e1b00 */
[----:B------:R-:W1:Y:S01]  /*07d0*/  S2UR UR6, SR_CgaCtaId ;  /* 0x00000000000679c3 */ /* 0x000e620000008800 */
[----:B------:R-:W-:Y:S02]  /*07e0*/  UMOV UR5, 0x400 ;  /* 0x0000040000057882 */ /* 0x000fe40000000000 */
[----:B------:R-:W-:Y:S01]  /*07f0*/  UIADD3 UR4, UPT, UPT, UR5, 0x6000, URZ ;  /* 0x0000600005047890 */ /* 0x000fe2000fffe0ff */
[----:B------:R-:W-:-:S04]  /*0800*/  IMAD.HI.U32 R21, R21, 0x28f5c29, RZ ;  /* 0x028f5c2915157827 */ /* 0x000fc800078e00ff */
[----:B------:R-:W-:Y:S01]  /*0810*/  IMAD R28, R21, -0x320, R5 ;  /* 0xfffffce0151c7824 */ /* 0x000fe200078e0205 */
[----:B-1----:R-:W-:-:S09]  /*0820*/  ULEA UR4, UR6, UR4, 0x18 ;  /* 0x0000000406047291 */ /* 0x002fd2000f8ec0ff */
[----:B------:R-:W2:Y:S04]  /*0830*/  LDS.64 R14, [R28+UR4] ;  /* 0x000000041c0e7984 */ /* 0x000ea80008000a00 */
[----:B------:R-:W3:Y:S01]  /*0840*/  LDS.64 R28, [R28+UR4+0x320] ;  /* 0x000320041c1c7984 */ /* 0x000ee20008000a00 */
[----:B------:R-:W-:Y:S02]  /*0850*/  IADD3 R19, PT, PT, R20, R19, RZ ;  /* 0x0000001314137210 */ /* 0x000fe40007ffe0ff */
[----:B------:R-:W-:-:S05]  /*0860*/  MOV R20, UR4 ;  /* 0x0000000400147c02 */ /* 0x000fca0008000f00 */
[----:B------:R-:W-:Y:S01]  /*0870*/  IMAD R19, R19, 0x50, R20 ;  /* 0x0000005013137824 */ /* 0x000fe200078e0214 */
[----:B------:R-:W-:-:S04]  /*0880*/  UIADD3 UR7, UPT, UPT, UR5, 0x6000, URZ ;  /* 0x0000600005077890 */ /* 0x000fc8000fffe0ff */
[----:B------:R-:W-:Y:S01]  /*0890*/  ULEA UR7, UR6, UR7, 0x18 ;  /* 0x0000000706077291 */ /* 0x000fe2000f8ec0ff */
[----:B------:R-:W-:-:S04]  /*08a0*/  IMAD R36, R36, 0x50, RZ ;  /* 0x0000005024247824 */ /* 0x000fc800078e02ff */
[----:B------:R-:W-:-:S05]  /*08b0*/  IMAD R36, R21, 0x320, -R36 ;  /* 0x0000032015247824 */ /* 0x000fca00078e0a24 */
[----:B------:R-:W-:Y:S01]  /*08c0*/  IADD3 R21, PT, PT, R5, UR4, R36 ;  /* 0x0000000405157c10 */ /* 0x000fe2000fffe024 */
[----:B--2---:R-:W-:Y:S01]  /*08d0*/  DFMA R14, R26, R14, RZ ;  /* 0x0000000e1a0e722b */ /* 0x004fe200000000ff */
[----:B------:R-:W2:Y:S07]  /*08e0*/  LDG.E.64 R26, desc[UR8][R10.64+0x18] ;  /* 0x000018080a1a7981 */ /* 0x000eae000c1e1b00 */
[----:B---3--:R-:W-:Y:S02]  /*08f0*/  DFMA R28, R12, R28, R14 ;  /* 0x0000001c0c1c722b */ /* 0x008fe4000000000e */
[----:B------:R-:W5:Y:S02]  /*0900*/  LDS.128 R12, [R19] ;  /* 0x00000000130c7984 */ /* 0x000f640000000c00 */
[----:B-----5:R-:W-:-:S02]  /*0910*/  DFMA R12, R22, R12, RZ ;  /* 0x0000000c160c722b */ /* 0x020fc400000000ff */
[----:B------:R-:W3:Y:S06]  /*0920*/  LDG.E.64 R22, desc[UR8][R10.64+0x10] ;  /* 0x000010080a167981 */ /* 0x000eec000c1e1b00 */
[----:B----4-:R-:W-:Y:S01]  /*0930*/  DFMA R32, R32, R14, R12 ;  /* 0x0000000e2020722b */ /* 0x010fe2000000000c */
[----:B------:R-:W-:-:S05]  /*0940*/  LOP3.LUT R12, R7, 0xffff, RZ, 0xc0, !PT ;  /* 0x0000ffff070c7812 */ /* 0x000fca00078ec0ff */
[----:B------:R-:W-:-:S04]  /*0950*/  IMAD.HI.U32 R12, R12, 0x28f5c29, RZ ;  /* 0x028f5c290c0c7827 */ /* 0x000fc800078e00ff */
[----:B------:R-:W-:-:S05]  /*0960*/  IMAD R20, R12, -0x320, R5 ;  /* 0xfffffce00c147824 */ /* 0x000fca00078e0205 */
[----:B------:R-:W1:Y:S02]  /*0970*/  LDS.64 R12, [R20+UR7+0x640] ;  /* 0x00064007140c7984 */ /* 0x000e640008000a00 */
[----:B-1----:R-:W-:Y:S02]  /*0980*/  DFMA R24, R24, R12, R28 ;  /* 0x0000000c1818722b */ /* 0x002fe4000000001c */
[----:B------:R-:W4:Y:S04]  /*0990*/  LDG.E.64 R28, desc[UR8][R16.64+0x10] ;  /* 0x00001008101c7981 */ /* 0x000f28000c1e1b00 */
[----:B------:R-:W1:Y:S02]  /*09a0*/  LDS.64 R12, [R21] ;  /* 0x00000000150c7984 */ /* 0x000e640000000a00 */
[----:B-1----:R-:W-:-:S02]  /*09b0*/  DFMA R12, R34, R12, RZ ;  /* 0x0000000c220c722b */ /* 0x002fc400000000ff */
[----:B------:R-:W1:Y:S06]  /*09c0*/  LDS.64 R34, [R21+0x50] ;  /* 0x0000500015227984 */ /* 0x000e6c0000000a00 */
[----:B-1----:R-:W-:Y:S01]  /*09d0*/  DFMA R34, R30, R34, R12 ;  /* 0x000000221e22722b */ /* 0x002fe2000000000c */
[----:B------:R-:W5:Y:S04]  /*09e0*/  LDG.E.64 R30, desc[UR8][R16.64+0x18] ;  /* 0x00001808101e7981 */ /* 0x000f68000c1e1b00 */
[----:B------:R-:W3:Y:S02]  /*09f0*/  LDS.128 R12, [R19+0x10] ;  /* 0x00001000130c7984 */ /* 0x000ee40000000c00 */
[----:B---3--:R-:W-:-:S02]  /*0a00*/  DFMA R22, R22, R12, R32 ;  /* 0x0000000c1616722b */ /* 0x008fc40000000020 */
[----:B------:R-:W3:Y:S04]  /*0a10*/  LDG.E.64 R12, desc[UR8][R8.64+0x18] ;  /* 0x00001808080c7981 */ /* 0x000ee8000c1e1b00 */
[----:B------:R-:W-:Y:S02]  /*0a20*/  LDS.64 R32, [R20+UR7+0x960] ;  /* 0x0009600714207984 */ /* 0x000fe40008000a00 */
[----:B--2---:R-:W-:Y:S02]  /*0a30*/  DFMA R26, R26, R14, R22 ;  /* 0x0000000e1a1a722b */ /* 0x004fe40000000016 */
[----:B------:R-:W2:Y:S04]  /*0a40*/  LDG.E.64 R14, desc[UR8][R16.64+0x20] ;  /* 0x00002008100e7981 */ /* 0x000ea8000c1e1b00 */
[----:B------:R-:W4:Y:S02]  /*0a50*/  LDS.64 R22, [R21+0xa0] ;  /* 0x0000a00015167984 */ /* 0x000f240000000a00 */
[----:B----4-:R-:W-:-:S02]  /*0a60*/  DFMA R34, R28, R22, R34 ;  /* 0x000000161c22722b */ /* 0x010fc40000000022 */
[----:B------:R-:W4:Y:S04]  /*0a70*/  LDG.E.64 R22, desc[UR8][R10.64+0x20] ;  /* 0x000020080a167981 */ /* 0x000f28000c1e1b00 */
[----:B------:R-:W5:Y:S02]  /*0a80*/  LDS.64 R28, [R21+0xf0] ;  /* 0x0000f000151c7984 */ /* 0x000f640000000a00 */
[----:B-----5:R-:W-:Y:S02]  /*0a90*/  DFMA R30, R30, R28, R34 ;  /* 0x0000001c1e1e722b */ /* 0x020fe40000000022 */
[----:B------:R-:W5:Y:S04]  /*0aa0*/  LDG.E.64 R28, desc[UR8][R10.64+0x28] ;  /* 0x000028080a1c7981 */ /* 0x000f68000c1e1b00 */
[----:B------:R-:W-:Y:S01]  /*0ab0*/  LDS.64 R34, [R21+0x1e0] ;  /* 0x0001e00015227984 */ /* 0x000fe20000000a00 */
[----:B---3--:R-:W-:-:S03]  /*0ac0*/  DFMA R24, R12, R32, R24 ;  /* 0x000000200c18722b */ /* 0x008fc60000000018 */
[----:B------:R-:W2:Y:S02]  /*0ad0*/  LDS.64 R32, [R21+0x140] ;  /* 0x0001400015207984 */ /* 0x000ea40000000a00 */
[----:B--2---:R-:W-:Y:S02]  /*0ae0*/  DFMA R32, R14, R32, R30 ;  /* 0x000000200e20722b */ /* 0x004fe4000000001e */
[----:B------:R-:W2:Y:S04]  /*0af0*/  LDG.E.64 R30, desc[UR8][R8.64+0x20] ;  /* 0x00002008081e7981 */ /* 0x000ea8000c1e1b00 */
[----:B------:R-:W4:Y:S02]  /*0b00*/  LDS.128 R12, [R19+0x20] ;  /* 0x00002000130c7984 */ /* 0x000f240000000c00 */
[----:B----4-:R-:W-:-:S02]  /*0b10*/  DFMA R26, R22, R12, R26 ;  /* 0x0000000c161a722b */ /* 0x010fc4000000001a */
[----:B------:R-:W3:Y:S04]  /*0b20*/  LDG.E.64 R22, desc[UR8][R16.64+0x28] ;  /* 0x0000280810167981 */ /* 0x000ee8000c1e1b00 */
[----:B------:R-:W4:Y:S02]  /*0b30*/  LDG.E.64 R12, desc[UR8][R8.64+0x28] ;  /* 0x00002808080c7981 */ /* 0x000f24000c1e1b00 */
[----:B-----5:R-:W-:Y:S02]  /*0b40*/  DFMA R28, R28, R14, R26 ;  /* 0x0000000e1c1c722b */ /* 0x020fe4000000001a */
[----:B------:R-:W5:Y:S04]  /*0b50*/  LDG.E.64 R14, desc[UR8][R16.64+0x30] ;  /* 0x00003008100e7981 */ /* 0x000f68000c1e1b00 */
[----:B------:R-:W2:Y:S02]  /*0b60*/  LDS.64 R26, [R20+UR7+0xc80] ;  /* 0x000c8007141a7984 */ /* 0x000ea40008000a00 */
[----:B--2---:R-:W-:-:S02]  /*0b70*/  DFMA R30, R30, R26, R24 ;  /* 0x0000001a1e1e722b */ /* 0x004fc40000000018 */
[----:B------:R-:W3:Y:S04]  /*0b80*/  LDS.64 R26, [R21+0x190] ;  /* 0x00019000151a7984 */ /* 0x000ee80000000a00 */
[----:B------:R-:W2:Y:S01]  /*0b90*/  LDG.E.64 R24, desc[UR8][R10.64+0x30] ;  /* 0x000030080a187981 */ /* 0x000ea2000c1e1b00 */
[----:B---3--:R-:W-:-:S03]  /*0ba0*/  DFMA R32, R22, R26, R32 ;  /* 0x0000001a1620722b */ /* 0x008fc60000000020 */
[----:B------:R-:W4:Y:S04]  /*0bb0*/  LDS.64 R26, [R20+UR7+0xfa0] ;  /* 0x000fa007141a7984 */ /* 0x000f280008000a00 */
[----:B------:R-:W3:Y:S01]  /*0bc0*/  LDG.E.64 R22, desc[UR8][R10.64+0x38] ;  /* 0x000038080a167981 */ /* 0x000ee2000c1e1b00 */
[----:B----4-:R-:W-:-:S03]  /*0bd0*/  DFMA R30, R12, R26, R30 ;  /* 0x0000001a0c1e722b */ /* 0x010fc6000000001e */
[----:B------:R-:W4:Y:S01]  /*0be0*/  LDG.E.64 R26, desc[UR8][R16.64+0x38] ;  /* 0x00003808101a7981 */ /* 0x000f22000c1e1b00 */
[----:B-----5:R-:W-:-:S03]  /*0bf0*/  DFMA R34, R14, R34, R32 ;  /* 0x000000220e22722b */ /* 0x020fc60000000020 */
[----:B------:R-:W5:Y:S04]  /*0c00*/  LDG.E.64 R32, desc[UR8][R16.64+0x40] ;  /* 0x0000400810207981 */ /* 0x000f68000c1e1b00 */
[----:B------:R-:W2:Y:S04]  /*0c10*/  LDS.128 R12, [R19+0x30] ;  /* 0x00003000130c7984 */ /* 0x000ea80000000c00 */
[----:B------:R-:W5:Y:S01]  /*0c20*/  LDG.E.64 R16, desc[UR8][R16.64+0x48] ;  /* 0x0000480810107981 */ /* 0x000f62000c1e1b00 */
[----:B--2---:R-:W-:-:S03]  /*0c30*/  DFMA R24, R24, R12, R28 ;  /* 0x0000000c1818722b */ /* 0x004fc6000000001c */
[----:B------:R-:W2:Y:S04]  /*0c40*/  LDG.E.64 R12, desc[UR8][R8.64+0x30] ;  /* 0x00003008080c7981 */ /* 0x000ea8000c1e1b00 */
[----:B------:R-:W-:Y:S01]  /*0c50*/  LDS.64 R28, [R20+UR7+0x12c0] ;  /* 0x0012c007141c7984 */ /* 0x000fe20008000a00 */
[----:B---3--:R-:W-:-:S03]  /*0c60*/  DFMA R22, R22, R14, R24 ;  /* 0x0000000e1616722b */ /* 0x008fc60000000018 */
[----:B------:R-:W4:Y:S04]  /*0c70*/  LDS.64 R24, [R21+0x230] ;  /* 0x0002300015187984 */ /* 0x000f280000000a00 */
[----:B------:R-:W3:Y:S01]  /*0c80*/  LDG.E.64 R14, desc[UR8][R8.64+0x38] ;  /* 0x00003808080e7981 */ /* 0x000ee2000c1e1b00 */
[----:B----4-:R-:W-:-:S03]  /*0c90*/  DFMA R34, R26, R24, R34 ;  /* 0x000000181a22722b */ /* 0x010fc60000000022 */
[----:B------:R-:W5:Y:S04]  /*0ca0*/  LDS.64 R26, [R21+0x280] ;  /* 0x00028000151a7984 */ /* 0x000f680000000a00 */
[----:B------:R-:W4:Y:S01]  /*0cb0*/  LDG.E.64 R24, desc[UR8][R8.64+0x40] ;  /* 0x0000400808187981 */ /* 0x000f22000c1e1b00 */
[----:B-----5:R-:W-:-:S03]  /*0cc0*/  DFMA R32, R32, R26, R34 ;  /* 0x0000001a2020722b */ /* 0x020fc60000000022 */
[----:B------:R-:W5:Y:S04]  /*0cd0*/  LDG.E.64 R26, desc[UR8][R10.64+0x40] ;  /* 0x000040080a1a7981 */ /* 0x000f68000c1e1b00 */
[----:B------:R-:W1:Y:S02]  /*0ce0*/  LDS.64 R34, [R21+0x2d0] ;  /* 0x0002d00015227984 */ /* 0x000e640000000a00 */
[----:B-1----:R-:W-:Y:S02]  /*0cf0*/  DFMA R16, R16, R34, R32 ;  /* 0x000000221010722b */ /* 0x002fe40000000020 */
[----:B------:R-:W5:Y:S04]  /*0d00*/  LDG.E.64 R32, desc[UR8][R10.64+0x48] ;  /* 0x000048080a207981 */ /* 0x000f68000c1e1b00 */
[----:B------:R-:W5:Y:S01]  /*0d10*/  LDG.E.64 R34, desc[UR8][R8.64+0x48] ;  /* 0x0000480808227981 */ /* 0x000f62000c1e1b00 */
[----:B--2---:R-:W-:-:S03]  /*0d20*/  DFMA R12, R12, R28, R30 ;  /* 0x0000001c0c0c722b */ /* 0x004fc6000000001e */
[----:B------:R-:W3:Y:S04]  /*0d30*/  LDS.64 R30, [R20+UR7+0x15e0] ;  /* 0x0015e007141e7984 */ /* 0x000ee80008000a00 */
[----:B------:R-:W4:Y:S04]  /*0d40*/  LDS.64 R28, [R20+UR7+0x1900] ;  /* 0x00190007141c7984 */ /* 0x000f280008000a00 */
[----:B------:R-:W-:Y:S01]  /*0d50*/  LDS.64 R20, [R20+UR7+0x1c20] ;  /* 0x001c200714147984 */ /* 0x000fe20008000a00 */
[----:B---3--:R-:W-:-:S03]  /*0d60*/  DFMA R30, R14, R30, R12 ;  /* 0x0000001e0e1e722b */ /* 0x008fc6000000000c */
[----:B------:R-:W5:Y:S05]  /*0d70*/  LDS.128 R12, [R19+0x40] ;  /* 0x00004000130c7984 */ /* 0x000f6a0000000c00 */
[----:B----4-:R-:W-:Y:S01]  /*0d80*/  DFMA R28, R24, R28, R30 ;  /* 0x0000001c181c722b */ /* 0x010fe2000000001e */
[----:B------:R-:W1:Y:S02]  /*0d90*/  LDC.64 R24, c[0x0][0x390] ;  /* 0x0000e400ff187b82 */ /* 0x000e640000000a00 */
[----:B-1----:R-:W-:-:S05]  /*0da0*/  IMAD.WIDE R24, R6, 0x8, R24 ;  /* 0x0000000806187825 */ /* 0x002fca00078e0218 */
[----:B------:R-:W2:Y:S04]  /*0db0*/  LDG.E.64 R30, desc[UR8][R24.64+0x8] ;  /* 0x00000808181e7981 */ /* 0x000ea8000c1e1b00 */
[----:B------:R-:W3:Y:S01]  /*0dc0*/  LDG.E.64 R10, desc[UR8][R24.64+0x18] ;  /* 0x00001808180a7981 */ /* 0x000ee2000c1e1b00 */
[----:B-----5:R-:W-:-:S03]  /*0dd0*/  DFMA R22, R26, R12, R22 ;  /* 0x0000000c1a16722b */ /* 0x020fc60000000016 */
[----:B------:R-:W4:Y:S04]  /*0de0*/  LDG.E.64 R8, desc[UR8][R24.64+0x10] ;  /* 0x0000100818087981 */ /* 0x000f28000c1e1b00 */
[----:B------:R-:W5:Y:S04]  /*0df0*/  LDG.E.64 R12, desc[UR8][R24.64+0x20] ;  /* 0x00002008180c7981 */ /* 0x000f68000c1e1b00 */
[----:B------:R-:W4:Y:S04]  /*0e00*/  LDG.E.64 R26, desc[UR8][R24.64] ;  /* 0x00000008181a7981 */ /* 0x000f28000c1e1b00 */
[----:B------:R-:W4:Y:S01]  /*0e10*/  LDG.E.64 R24, desc[UR8][R24.64+0x28] ;  /* 0x0000280818187981 */ /* 0x000f22000c1e1b00 */
[----:B0-----:R-:W-:Y:S01]  /*0e20*/  IMAD.IADD R18, R3, 0x1, R18 ;  /* 0x0000000103127824 */ /* 0x001fe200078e0212 */
[----:B------:R-:W-:-:S02]  /*0e30*/  ULEA UR7, UR6, UR5, 0x18 ;  /* 0x0000000506077291 */ /* 0x000fc4000f8ec0ff */
[----:B------:R-:W-:Y:S02]  /*0e40*/  UIADD3 UR4, UPT, UPT, UR5, 0x2000, URZ ;  /* 0x0000200005047890 */ /* 0x000fe4000fffe0ff */
[----:B------:R-:W-:Y:S01]  /*0e50*/  UIADD3 UR5, UPT, UPT, UR5, 0x4000, URZ ;  /* 0x0000400005057890 */ /* 0x000fe2000fffe0ff */
[----:B------:R-:W-:Y:S01]  /*0e60*/  ISETP.GE.U32.AND P0, PT, R18, 0x3e8, PT ;  /* 0x000003e81200780c */ /* 0x000fe20003f06070 */
[----:B------:R-:W-:Y:S02]  /*0e70*/  ULEA UR4, UR6, UR4, 0x18 ;  /* 0x0000000406047291 */ /* 0x000fe4000f8ec0ff */
[----:B------:R-:W-:Y:S01]  /*0e80*/  ULEA UR5, UR6, UR5, 0x18 ;  /* 0x0000000506057291 */ /* 0x000fe2000f8ec0ff */
[----:B------:R-:W-:Y:S02]  /*0e90*/  DFMA R22, R32, R14, R22 ;  /* 0x0000000e2016722b */ /* 0x000fe40000000016 */
[----:B------:R-:W-:Y:S01]  /*0ea0*/  DFMA R28, R34, R20, R28 ;  /* 0x00000014221c722b */ /* 0x000fe2000000001c */
[C---:B------:R-:W-:Y:S01]  /*0eb0*/  IADD3 R7, PT, PT, R3.reuse, R7, RZ ;  /* 0x0000000703077210 */ /* 0x040fe20007ffe0ff */
[----:B------:R-:W-:-:S02]  /*0ec0*/  IMAD R6, R3, 0x6, R6 ;  /* 0x0000000603067824 */ /* 0x000fc400078e0206 */
[----:B------:R-:W-:Y:S01]  /*0ed0*/  IMAD R4, R3, 0xa, R4 ;  /* 0x0000000a03047824 */ /* 0x000fe200078e0204 */
[C---:B--2---:R-:W-:Y:S02]  /*0ee0*/  DMUL R14, R16.reuse, R30 ;  /* 0x0000001e100e7228 */ /* 0x044fe40000000000 */
[C---:B---3--:R-:W-:Y:S02]  /*0ef0*/  DMUL R10, R16.reuse, R10 ;  /* 0x0000000a100a7228 */ /* 0x048fe40000000000 */
[----:B-----5:R-:W-:-:S06]  /*0f00*/  DMUL R16, R16, R12 ;  /* 0x0000000c10107228 */ /* 0x020fcc0000000000 */
[C---:B------:R-:W-:Y:S02]  /*0f10*/  DFMA R10, R22.reuse, R30, R10 ;  /* 0x0000001e160a722b */ /* 0x040fe4000000000a */
[C---:B----4-:R-:W-:Y:S02]  /*0f20*/  DFMA R14, R22.reuse, R26, R14 ;  /* 0x0000001a160e722b */ /* 0x050fe4000000000e */
[----:B------:R-:W-:-:S04]  /*0f30*/  DFMA R16, R22, R8, R16 ;  /* 0x000000081610722b */ /* 0x000fc80000000010 */
[C---:B------:R-:W-:Y:S02]  /*0f40*/  DFMA R10, R28.reuse, R12, R10 ;  /* 0x0000000c1c0a722b */ /* 0x040fe4000000000a */
[C---:B------:R-:W-:Y:S02]  /*0f50*/  DFMA R14, R28.reuse, R8, R14 ;  /* 0x000000081c0e722b */ /* 0x040fe4000000000e */
[----:B------:R-:W-:-:S05]  /*0f60*/  DFMA R16, R28, R24, R16 ;  /* 0x000000181c10722b */ /* 0x000fca0000000010 */
[----:B------:R-:W-:Y:S04]  /*0f70*/  STS.64 [R5+UR7], R14 ;  /* 0x0000000e05007988 */ /* 0x000fe80008000a07 */
[----:B------:R-:W-:Y:S04]  /*0f80*/  STS.64 [R5+UR4], R10 ;  /* 0x0000000a05007988 */ /* 0x000fe80008000a04 */
[----:B------:R0:W-:Y:S02]  /*0f90*/  STS.64 [R5+UR5], R16 ;  /* 0x0000001005007988 */ /* 0x0001e40008000a05 */
[----:B0-----:R-:W-:Y:S01]  /*0fa0*/  LEA R5, R3, R5, 0x3 ;  /* 0x0000000503057211 */ /* 0x001fe200078e18ff */
[----:B------:R-:W-:Y:S06]  /*0fb0*/  @!P0 BRA `(.L_x_8) ;  /* 0xfffffff400a88947 */ /* 0x000fec000383ffff */
.L_x_7:
[----:B------:R-:W-:Y:S05]  /*0fc0*/  BSYNC.RECONVERGENT B0 ;  /* 0x0000000000007941 */ /* 0x000fea0003800200 */
.L_x_6:
[----:B------:R-:W-:Y:S06]  /*0fd0*/  BAR.SYNC.DEFER_BLOCKING 0x0 ;  /* 0x0000000000007b1d */ /* 0x000fec0000010000 */
[----:B------:R-:W-:Y:S05]  /*0fe0*/  @P1 EXIT ;  /* 0x000000000000194d */ /* 0x000fea0003800000 */
[----:B------:R-:W0:Y:S01]  /*0ff0*/  LDC R3, c[0x0][0x360] ;  /* 0x0000d800ff037b82 */ /* 0x000e220000000800 */
[----:B-1----:R-:W-:Y:S01]  /*1000*/  IMAD R16, R2, 0x3e8, R0 ;  /* 0x000003e802107824 */ /* 0x002fe200078e0200 */
[C---:B------:R-:W-:Y:S01]  /*1010*/  SHF.L.U32 R5, R0.reuse, 0x3, RZ ;  /* 0x0000000300057819 */ /* 0x040fe200000006ff */
[C---:B------:R-:W-:Y:S01]  /*1020*/  IMAD R4, R0.reuse, 0xa, RZ ;  /* 0x0000000a00047824 */ /* 0x040fe200078e02ff */
[----:B------:R-:W-:-:S07]  /*1030*/  PRMT R2, R0, 0x7610, R2 ;  /* 0x0000761000027816 */ /* 0x000fce0000000002 */
.L_x_9:
[----:B------:R-:W-:Y:S01]  /*1040*/  LOP3.LUT R18, R2, 0xffff, RZ, 0xc0, !PT ;  /* 0x0000ffff02127812 */ /* 0x000fe200078ec0ff */
[----:B-1----:R-:W1:Y:S03]  /*1050*/  LDC.64 R10, c[0x0][0x398] ;  /* 0x0000e600ff0a7b82 */ /* 0x002e660000000a00 */
[----:B------:R-:W-:Y:S01]  /*1060*/  SHF.R.U32.HI R6, RZ, 0x2, R18 ;  /* 0x00000002ff067819 */ /* 0x000fe20000011612 */
[----:B------:R-:W-:-:S03]  /*1070*/  IMAD R14, R18, 0xcccd, RZ ;  /* 0x0000cccd120e7824 */ /* 0x000fc600078e02ff */
[----:B------:R-:W-:Y:S02]  /*1080*/  LOP3.LUT R6, R6, 0xffff, RZ, 0xc0, !PT ;  /* 0x0000ffff06067812 */ /* 0x000fe400078ec0ff */
[----:B------:R-:W-:-:S03]  /*1090*/  SHF.R.U32.HI R14, RZ, 0x13, R14 ;  /* 0x00000013ff0e7819 */ /* 0x000fc6000001160e */
[----:B------:R-:W-:-:S05]  /*10a0*/  IMAD R6, R6, 0x147b, RZ ;  /* 0x0000147b06067824 */ /* 0x000fca00078e02ff */
[----:B------:R-:W-:-:S05]  /*10b0*/  SHF.R.U32.HI R15, RZ, 0x11, R6 ;  /* 0x00000011ff0f7819 */ /* 0x000fca0000011606 */
[----:B------:R-:W-:-:S04]  /*10c0*/  IMAD R14, R15, -0xa, R14 ;  /* 0xfffffff60f0e7824 */ /* 0x000fc800078e020e */
[----:B------:R-:W-:-:S04]  /*10d0*/  IMAD R7, R14, 0xa, RZ ;  /* 0x0000000a0e077824 */ /* 0x000fc800078e02ff */
[----:B-1----:R-:W-:-:S05]  /*10e0*/  IMAD.WIDE R6, R7, 0x8, R10 ;  /* 0x0000000807067825 */ /* 0x002fca00078e020a */
[----:B------:R-:W2:Y:S01]  /*10f0*/  LDG.E.64 R12, desc[UR8][R6.64] ;  /* 0x00000008060c7981 */ /* 0x000ea2000c1e1b00 */
[----:B------:R-:W-:-:S03]  /*1100*/  IMAD.HI.U32 R17, R18, 0x1999999a, RZ ;  /* 0x1999999a12117827 */ /* 0x000fc600078e00ff */
[----:B------:R-:W3:Y:S01]  /*1110*/  LDG.E.64 R28, desc[UR8][R6.64+0x8] ;  /* 0x00000808061c7981 */ /* 0x000ee2000c1e1b00 */
[----:B------:R-:W-:Y:S02]  /*1120*/  IMAD R9, R17, -0x64, R4 ;  /* 0xffffff9c11097824 */ /* 0x000fe400078e0204 */
[----:B------:R-:W-:Y:S01]  /*1130*/  IMAD R15, R15, 0xa, RZ ;  /* 0x0000000a0f0f7824 */ /* 0x000fe200078e02ff */
[----:B------:R-:W4:Y:S01]  /*1140*/  LDG.E.64 R32, desc[UR8][R6.64+0x10] ;  /* 0x0000100806207981 */ /* 0x000f22000c1e1b00 */
[--C-:B------:R-:W-:Y:S01]  /*1150*/  IMAD.WIDE R8, R9, 0x8, R10.reuse ;  /* 0x0000000809087825 */ /* 0x100fe200078e020a */
[----:B------:R-:W1:Y:S01]  /*1160*/  S2UR UR6, SR_CgaCtaId ;  /* 0x00000000000679c3 */ /* 0x000e620000008800 */
[----:B------:R-:W-:Y:S01]  /*1170*/  UMOV UR4, 0x400 ;  /* 0x0000040000047882 */ /* 0x000fe20000000000 */
[----:B------:R-:W5:Y:S04]  /*1180*/  LDG.E.64 R36, desc[UR8][R6.64+0x38] ;  /* 0x0000380806247981 */ /* 0x000f68000c1e1b00 */
[----:B------:R-:W3:Y:S04]  /*1190*/  LDG.E.64 R20, desc[UR8][R8.64] ;  /* 0x0000000808147981 */ /* 0x000ee8000c1e1b00 */
[----:B------:R-:W4:Y:S01]  /*11a0*/  LDG.E.64 R22, desc[UR8][R8.64+0x8] ;  /* 0x0000080808167981 */ /* 0x000f22000c1e1b00 */
[----:B------:R-:W-:-:S03]  /*11b0*/  IMAD.WIDE.U32 R10, R15, 0x8, R10 ;  /* 0x000000080f0a7825 */ /* 0x000fc600078e000a */
[----:B------:R-:W5:Y:S04]  /*11c0*/  LDG.E.64 R24, desc[UR8][R8.64+0x10] ;  /* 0x0000100808187981 */ /* 0x000f68000c1e1b00 */
[----:B------:R-:W5:Y:S01]  /*11d0*/  LDG.E.64 R26, desc[UR8][R10.64] ;  /* 0x000000080a1a7981 */ /* 0x000f62000c1e1b00 */
[----:B------:R-:W-:Y:S01]  /*11e0*/  UIADD3 UR5, UPT, UPT, UR4, 0x2000, URZ ;  /* 0x0000200004057890 */ /* 0x000fe2000fffe0ff */
[----:B------:R-:W-:-:S04]  /*11f0*/  IMAD.HI.U32 R18, R18, 0x28f5c29, RZ ;  /* 0x028f5c2912127827 */ /* 0x000fc800078e00ff */
[----:B------:R-:W-:Y:S01]  /*1200*/  IMAD R17, R17, 0x50, RZ ;  /* 0x0000005011117824 */ /* 0x000fe200078e02ff */
[----:B-1----:R-:W-:Y:S01]  /*1210*/  ULEA UR5, UR6, UR5, 0x18 ;  /* 0x0000000506057291 */ /* 0x002fe2000f8ec0ff */
[----:B------:R-:W-:Y:S01]  /*1220*/  IADD3 R19, PT, PT, R14, R15, RZ ;  /* 0x0000000f0e137210 */ /* 0x000fe20007ffe0ff */
[----:B------:R-:W5:Y:S01]  /*1230*/  LDG.E.64 R34, desc[UR8][R8.64+0x28] ;  /* 0x0000280808227981 */ /* 0x000f62000c1e1b00 */
[----:B------:R-:W-:-:S05]  /*1240*/  IMAD R30, R18, 0x320, -R17 ;  /* 0x00000320121e7824 */ /* 0x000fca00078e0a11 */
[----:B------:R-:W-:-:S05]  /*1250*/  IADD3 R17, PT, PT, R5, UR5, R30 ;  /* 0x0000000505117c10 */ /* 0x000fca000fffe01e */
[----:B------:R-:W2:Y:S01]  /*1260*/  LDS.64 R30, [R17] ;  /* 0x00000000111e7984 */ /* 0x000ea20000000a00 */
[----:B------:R-:W-:-:S06]  /*1270*/  ULEA UR5, UR6, UR4, 0x18 ;  /* 0x0000000406057291 */ /* 0x000fcc000f8ec0ff */
[----:B------:R-:W-:-:S04]  /*1280*/  IMAD.U32 R14, RZ, RZ, UR5 ;  /* 0x00000005ff0e7e24 */ /* 0x000fc8000f8e00ff */
[----:B------:R-:W-:Y:S01]  /*1290*/  IMAD R19, R19, 0x50, R14 ;  /* 0x0000005013137824 */ /* 0x000fe200078e020e */
[----:B------:R-:W-:-:S04]  /*12a0*/  UIADD3 UR4, UPT, UPT, UR4, 0x4000, URZ ;  /* 0x0000400004047890 */ /* 0x000fc8000fffe0ff */
[----:B------:R-:W-:Y:S01]  /*12b0*/  ULEA UR4, UR6, UR4, 0x18 ;  /* 0x0000000406047291 */ /* 0x000fe2000f8ec0ff */
[----:B------:R-:W-:Y:S01]  /*12c0*/  IMAD R18, R18, -0x320, R5 ;  /* 0xfffffce012127824 */ /* 0x000fe200078e0205 */
[----:B--2---:R-:W-:Y:S01]  /*12d0*/  DMUL R30, R12, R30 ;  /* 0x0000001e0c1e7228 */ /* 0x004fe20000000000 */
[----:B------:R-:W3:Y:S07]  /*12e0*/  LDS.128 R12, [R19] ;  /* 0x00000000130c7984 */ /* 0x000eee0000000c00 */
[----:B---3--:R-:W-:Y:S01]  /*12f0*/  DFMA R30, R20, R12, R30 ;  /* 0x0000000c141e722b */ /* 0x008fe2000000001e */
[----:B------:R-:W1:Y:S04]  /*1300*/  LDS.64 R12, [R17+0x50] ;  /* 0x00005000110c7984 */ /* 0x000e680000000a00 */
[----:B------:R-:W2:Y:S01]  /*1310*/  LDG.E.64 R20, desc[UR8][R6.64+0x18] ;  /* 0x0000180806147981 */ /* 0x000ea2000c1e1b00 */
[----:B-1----:R-:W-:-:S03]  /*1320*/  DMUL R12, R28, R12 ;  /* 0x0000000c1c0c7228 */ /* 0x002fc60000000000 */
[----:B------:R-:W3:Y:S05]  /*1330*/  LDG.E.64 R28, desc[UR8][R8.64+0x18] ;  /* 0x00001808081c7981 */ /* 0x000eea000c1e1b00 */
[----:B----4-:R-:W-:Y:S01]  /*1340*/  DFMA R22, R22, R14, R12 ;  /* 0x0000000e1616722b */ /* 0x010fe2000000000c */
[----:B------:R-:W5:Y:S04]  /*1350*/  LDS.64 R14, [R18+UR4] ;  /* 0x00000004120e7984 */ /* 0x000f680008000a00 */
[----:B------:R-:W1:Y:S01]  /*1360*/  LDS.64 R12, [R17+0xa0] ;  /* 0x0000a000110c7984 */ /* 0x000e620000000a00 */
[----:B-----5:R-:W-:-:S03]  /*1370*/  DFMA R26, R26, R14, R30 ;  /* 0x0000000e1a1a722b */ /* 0x020fc6000000001e */
[----:B------:R-:W4:Y:S01]  /*1380*/  LDG.E.64 R30, desc[UR8][R10.64+0x8] ;  /* 0x000008080a1e7981 */ /* 0x000f22000c1e1b00 */
[----:B-1----:R-:W-:-:S03]  /*1390*/  DMUL R32, R32, R12 ;  /* 0x0000000c20207228 */ /* 0x002fc60000000000 */
[----:B------:R-:W1:Y:S05]  /*13a0*/  LDS.128 R12, [R19+0x10] ;  /* 0x00001000130c7984 */ /* 0x000e6a0000000c00 */
[----:B-1----:R-:W-:Y:S02]  /*13b0*/  DFMA R24, R24, R12, R32 ;  /* 0x0000000c1818722b */ /* 0x002fe40000000020 */
[----:B------:R-:W5:Y:S04]  /*13c0*/  LDG.E.64 R32, desc[UR8][R10.64+0x10] ;  /* 0x000010080a207981 */ /* 0x000f68000c1e1b00 */
[----:B------:R-:W2:Y:S02]  /*13d0*/  LDS.64 R12, [R17+0xf0] ;  /* 0x0000f000110c7984 */ /* 0x000ea40000000a00 */
[----:B--2---:R-:W-:-:S02]  /*13e0*/  DMUL R12, R20, R12 ;  /* 0x0000000c140c7228 */ /* 0x004fc40000000000 */
[----:B------:R-:W2:Y:S06]  /*13f0*/  LDG.E.64 R20, desc[UR8][R10.64+0x18] ;  /* 0x000018080a147981 */ /* 0x000eac000c1e1b00 */
[----:B---3--:R-:W-:Y:S01]  /*1400*/  DFMA R14, R28, R14, R12 ;  /* 0x0000000e1c0e722b */ /* 0x008fe2000000000c */
[----:B------:R-:W4:Y:S04]  /*1410*/  LDS.64 R28, [R18+UR4+0x320] ;  /* 0x00032004121c7984 */ /* 0x000f280008000a00 */
[----:B------:R-:W3:Y:S01]  /*1420*/  LDG.E.64 R12, desc[UR8][R6.64+0x20] ;  /* 0x00002008060c7981 */ /* 0x000ee2000c1e1b00 */
[----:B----4-:R-:W-:-:S03]  /*1430*/  DFMA R30, R30, R28, R22 ;  /* 0x0000001c1e1e722b */ /* 0x010fc60000000016 */
[----:B------:R-:W4:Y:S04]  /*1440*/  LDG.E.64 R22, desc[UR8][R8.64+0x20] ;  /* 0x0000200808167981 */ /* 0x000f28000c1e1b00 */
[----:B------:R-:W5:Y:S02]  /*1450*/  LDS.64 R28, [R18+UR4+0x640] ;  /* 0x00064004121c7984 */ /* 0x000f640008000a00 */
[----:B-----5:R-:W-:Y:S02]  /*1460*/  DFMA R32, R32, R28, R24 ;  /* 0x0000001c2020722b */ /* 0x020fe40000000018 */
[----:B------:R-:W5:Y:S04]  /*1470*/  LDG.E.64 R24, desc[UR8][R6.64+0x28] ;  /* 0x0000280806187981 */ /* 0x000f68000c1e1b00 */
[----:B------:R-:W2:Y:S02]  /*1480*/  LDS.64 R28, [R18+UR4+0x960] ;  /* 0x00096004121c7984 */ /* 0x000ea40008000a00 */
[----:B--2---:R-:W-:-:S02]  /*1490*/  DFMA R20, R20, R28, R14 ;  /* 0x0000001c1414722b */ /* 0x004fc4000000000e */
[----:B------:R-:W3:Y:S02]  /*14a0*/  LDS.64 R28, [R17+0x140] ;  /* 0x00014000111c7984 */ /* 0x000ee40000000a00 */
[----:B---3--:R-:W-:Y:S02]  /*14b0*/  DMUL R28, R12, R28 ;  /* 0x0000001c0c1c7228 */ /* 0x008fe40000000000 */
[----:B------:R-:W4:Y:S06]  /*14c0*/  LDS.128 R12, [R19+0x20] ;  /* 0x00002000130c7984 */ /* 0x000f2c0000000c00 */
[----:B----4-:R-:W-:Y:S01]  /*14d0*/  DFMA R22, R22, R12, R28 ;  /* 0x0000000c1616722b */ /* 0x010fe2000000001c */
[----:B------:R-:W5:Y:S04]  /*14e0*/  LDS.64 R12, [R17+0x190] ;  /* 0x00019000110c7984 */ /* 0x000f680000000a00 */
[----:B------:R-:W2:Y:S01]  /*14f0*/  LDG.E.64 R28, desc[UR8][R8.64+0x30] ;  /* 0x00003008081c7981 */ /* 0x000ea2000c1e1b00 */
[----:B-----5:R-:W-:-:S03]  /*1500*/  DMUL R24, R24, R12 ;  /* 0x0000000c18187228 */ /* 0x020fc60000000000 */
[----:B------:R-:W3:Y:S01]  /*1510*/  LDG.E.64 R12, desc[UR8][R6.64+0x30] ;  /* 0x00003008060c7981 */ /* 0x000ee2000c1e1b00 */
[----:B------:R-:W-:-:S08]  /*1520*/  DADD R26, RZ, R26 ;  /* 0x00000000ff1a7229 */ /* 0x000fd0000000001a */
[----:B------:R-:W-:Y:S02]  /*1530*/  DADD R30, R26, R30 ;  /* 0x000000001a1e7229 */ /* 0x000fe4000000001e */
[----:B------:R-:W3:Y:S01]  /*1540*/  LDS.64 R26, [R17+0x1e0] ;  /* 0x0001e000111a7984 */ /* 0x000ee20000000a00 */
[----:B------:R-:W-:-:S03]  /*1550*/  DFMA R24, R34, R14, R24 ;  /* 0x0000000e2218722b */ /* 0x000fc60000000018 */
[----:B------:R-:W4:Y:S02]  /*1560*/  LDG.E.64 R34, desc[UR8][R6.64+0x40] ;  /* 0x0000400806227981 */ /* 0x000f24000c1e1b00 */
[----:B------:R-:W-:Y:S02]  /*1570*/  DADD R32, R30, R32 ;  /* 0x000000001e207229 */ /* 0x000fe40000000020 */
[----:B------:R-:W5:Y:S04]  /*1580*/  LDG.E.64 R30, desc[UR8][R10.64+0x20] ;  /* 0x000020080a1e7981 */ /* 0x000f68000c1e1b00 */
[----:B------:R-:W5:Y:S01]  /*1590*/  LDG.E.64 R6, desc[UR8][R6.64+0x48] ;  /* 0x0000480806067981 */ /* 0x000f62000c1e1b00 */
[----:B---3--:R-:W-:-:S03]  /*15a0*/  DMUL R26, R12, R26 ;  /* 0x0000001a0c1a7228 */ /* 0x008fc60000000000 */
[----:B------:R-:W2:Y:S05]  /*15b0*/  LDS.128 R12, [R19+0x30] ;  /* 0x00003000130c7984 */ /* 0x000eaa0000000c00 */
[----:B--2---:R-:W-:Y:S01]  /*15c0*/  DFMA R28, R28, R12, R26 ;  /* 0x0000000c1c1c722b */ /* 0x004fe2000000001a */
[----:B------:R-:W2:Y:S04]  /*15d0*/  LDG.E.64 R12, desc[UR8][R8.64+0x38] ;  /* 0x00003808080c7981 */ /* 0x000ea8000c1e1b00 */
[----:B------:R-:W1:Y:S02]  /*15e0*/  LDS.64 R26, [R17+0x230] ;  /* 0x00023000111a7984 */ /* 0x000e640000000a00 */
[----:B-1----:R-:W-:-:S02]  /*15f0*/  DMUL R36, R36, R26 ;  /* 0x0000001a24247228 */ /* 0x002fc40000000000 */
[----:B------:R-:W3:Y:S04]  /*1600*/  LDG.E.64 R26, desc[UR8][R8.64+0x40] ;  /* 0x00004008081a7981 */ /* 0x000ee8000c1e1b00 */
[----:B------:R-:W5:Y:S02]  /*1610*/  LDG.E.64 R8, desc[UR8][R8.64+0x48] ;  /* 0x0000480808087981 */ /* 0x000f64000c1e1b00 */
[----:B--2---:R-:W-:Y:S02]  /*1620*/  DFMA R36, R12, R14, R36 ;  /* 0x0000000e0c24722b */ /* 0x004fe40000000024 */
[----:B------:R-:W4:Y:S02]  /*1630*/  LDS.64 R12, [R17+0x280] ;  /* 0x00028000110c7984 */ /* 0x000f240000000a00 */
[----:B----4-:R-:W-:-:S02]  /*1640*/  DMUL R34, R34, R12 ;  /* 0x0000000c22227228 */ /* 0x010fc40000000000 */
[----:B------:R-:W3:Y:S06]  /*1650*/  LDS.128 R12, [R19+0x40] ;  /* 0x00004000130c7984 */ /* 0x000eec0000000c00 */
[----:B---3--:R-:W-:Y:S02]  /*1660*/  DFMA R12, R26, R12, R34 ;  /* 0x0000000c1a0c722b */ /* 0x008fe40000000022 */
[----:B------:R-:W5:Y:S04]  /*1670*/  LDS.64 R34, [R18+UR4+0xc80] ;  /* 0x000c800412227984 */ /* 0x000f680008000a00 */
[----:B------:R-:W1:Y:S01]  /*1680*/  LDS.64 R26, [R18+UR4+0xfa0] ;  /* 0x000fa004121a7984 */ /* 0x000e620008000a00 */
[----:B-----5:R-:W-:-:S03]  /*1690*/  DFMA R34, R30, R34, R22 ;  /* 0x000000221e22722b */ /* 0x020fc60000000016 */
[----:B------:R-:W1:Y:S04]  /*16a0*/  LDG.E.64 R30, desc[UR8][R10.64+0x28] ;  /* 0x000028080a1e7981 */ /* 0x000e68000c1e1b00 */
[----:B------:R-:W2:Y:S01]  /*16b0*/  LDG.E.64 R22, desc[UR8][R10.64+0x30] ;  /* 0x000030080a167981 */ /* 0x000ea2000c1e1b00 */
[----:B------:R-:W-:Y:S02]  /*16c0*/  DADD R20, R32, R20 ;  /* 0x0000000020147229 */ /* 0x000fe40000000014 */
[----:B-1----:R-:W-:Y:S01]  /*16d0*/  DFMA R24, R30, R26, R24 ;  /* 0x0000001a1e18722b */ /* 0x002fe20000000018 */
[----:B------:R-:W2:Y:S05]  /*16e0*/  LDS.64 R26, [R18+UR4+0x12c0] ;  /* 0x0012c004121a7984 */ /* 0x000eaa0008000a00 */
[----:B------:R-:W-:-:S02]  /*16f0*/  DADD R34, R20, R34 ;  /* 0x0000000014227229 */ /* 0x000fc40000000022 */
[----:B------:R-:W1:Y:S04]  /*1700*/  LDS.64 R20, [R17+0x2d0] ;  /* 0x0002d00011147984 */ /* 0x000e680000000a00 */
[----:B------:R-:W3:Y:S01]  /*1710*/  LDS.64 R30, [R18+UR4+0x15e0] ;  /* 0x0015e004121e7984 */ /* 0x000ee20008000a00 */
[----:B--2---:R-:W-:-:S03]  /*1720*/  DFMA R22, R22, R26, R28 ;  /* 0x0000001a1616722b */ /* 0x004fc6000000001c */
[----:B------:R-:W3:Y:S04]  /*1730*/  LDG.E.64 R26, desc[UR8][R10.64+0x38] ;  /* 0x000038080a1a7981 */ /* 0x000ee8000c1e1b00 */
[----:B------:R-:W2:Y:S04]  /*1740*/  LDG.E.64 R28, desc[UR8][R10.64+0x40] ;  /* 0x000040080a1c7981 */ /* 0x000ea8000c1e1b00 */
[----:B------:R-:W4:Y:S01]  /*1750*/  LDG.E.64 R10, desc[UR8][R10.64+0x48] ;  /* 0x000048080a0a7981 */ /* 0x000f22000c1e1b00 */
[----:B------:R-:W-:-:S03]  /*1760*/  DADD R34, R34, R24 ;  /* 0x0000000022227229 */ /* 0x000fc60000000018 */
[----:B------:R-:W2:Y:S04]  /*1770*/  LDS.64 R24, [R18+UR4+0x1900] ;  /* 0x0019000412187984 */ /* 0x000ea80008000a00 */
[----:B------:R-:W4:Y:S01]  /*1780*/  LDS.64 R18, [R18+UR4+0x1c20] ;  /* 0x001c200412127984 */ /* 0x000f220008000a00 */
[----:B-1----:R-:W-:Y:S02]  /*1790*/  DMUL R6, R6, R20 ;  /* 0x0000001406067228 */ /* 0x002fe40000000000 */
[----:B------:R-:W-:Y:S01]  /*17a0*/  DADD R22, R34, R22 ;  /* 0x0000000022167229 */ /* 0x000fe20000000016 */
[----:B------:R-:W1:Y:S05]  /*17b0*/  LDC.64 R20, c[0x0][0x380] ;  /* 0x0000e000ff147b82 */ /* 0x000e6a0000000a00 */
[----:B------:R-:W-:Y:S01]  /*17c0*/  DFMA R6, R8, R14, R6 ;  /* 0x0000000e0806722b */ /* 0x000fe20000000006 */
[----:B0-----:R-:W-:-:S04]  /*17d0*/  IADD3 R0, PT, PT, R3, R0, RZ ;  /* 0x0000000003007210 */ /* 0x001fc80007ffe0ff */
[----:B------:R-:W-:Y:S01]  /*17e0*/  ISETP.GE.U32.AND P0, PT, R0, 0x3e8, PT ;  /* 0x000003e80000780c */ /* 0x000fe20003f06070 */
[----:B-1----:R-:W-:Y:S01]  /*17f0*/  IMAD.WIDE R20, R16, 0x8, R20 ;  /* 0x0000000810147825 */ /* 0x002fe200078e0214 */
[C---:B------:R-:W-:Y:S02]  /*1800*/  IADD3 R2, PT, PT, R3.reuse, R2, RZ ;  /* 0x0000000203027210 */ /* 0x040fe40007ffe0ff */
[C---:B------:R-:W-:Y:S01]  /*1810*/  IADD3 R16, PT, PT, R3.reuse, R16, RZ ;  /* 0x0000001003107210 */ /* 0x040fe20007ffe0ff */
[C---:B------:R-:W-:Y:S01]  /*1820*/  IMAD R4, R3.reuse, 0xa, R4 ;  /* 0x0000000a03047824 */ /* 0x040fe200078e0204 */
[----:B------:R-:W-:Y:S01]  /*1830*/  LEA R5, R3, R5, 0x3 ;  /* 0x0000000503057211 */ /* 0x000fe200078e18ff */
[----:B---3--:R-:W-:Y:S02]  /*1840*/  DFMA R26, R26, R30, R36 ;  /* 0x0000001e1a1a722b */ /* 0x008fe40000000024 */
[----:B--2---:R-:W-:-:S06]  /*1850*/  DFMA R12, R28, R24, R12 ;  /* 0x000000181c0c722b */ /* 0x004fcc000000000c */
[----:B------:R-:W-:Y:S02]  /*1860*/  DADD R22, R22, R26 ;  /* 0x0000000016167229 */ /* 0x000fe4000000001a */
[----:B----4-:R-:W-:-:S06]  /*1870*/  DFMA R6, R10, R18, R6 ;  /* 0x000000120a06722b */ /* 0x010fcc0000000006 */
[----:B------:R-:W-:-:S08]  /*1880*/  DADD R12, R22, R12 ;  /* 0x00000000160c7229 */ /* 0x000fd0000000000c */
[----:B------:R-:W-:-:S07]  /*1890*/  DADD R6, R12, R6 ;  /* 0x000000000c067229 */ /* 0x000fce0000000006 */
[----:B------:R1:W-:Y:S01]  /*18a0*/  STG.E.64 desc[UR8][R20.64], R6 ;  /* 0x0000000614007986 */ /* 0x0003e2000c101b08 */
[----:B------:R-:W-:Y:S05]  /*18b0*/  @!P0 BRA `(.L_x_9) ;  /* 0xfffffff400e08947 */ /* 0x000fea000383ffff */
[----:B------:R-:W-:Y:S05]  /*18c0*/  EXIT ;  /* 0x000000000000794d */ /* 0x000fea0003800000 */
.L_x_10:
[----:B------:R-:W-:-:S00]  /*18d0*/  BRA `(.L_x_10) ;  /* 0xfffffffc00fc7947 */ /* 0x000fc0000383ffff */
[----:B------:R-:W-:-:S00]  /*18e0*/  NOP ;  /* 0x0000000000007918 */ /* 0x000fc00000000000 */
        /* <DEDUP_REMOVED lines=9> */
.L_x_11:


//--------------------- .nv.shared._Z7nekbonePdS_S_S_S_ --------------------------
	.section	.nv.shared._Z7nekbonePdS_S_S_S_,"aw",@nobits
	.sectionflags	@""
	.align	8
.nv.shared._Z7nekbonePdS_S_S_S_:
	.zero		33792


//--------------------- .nv.shared.reserved.0     --------------------------
	.section	.nv.shared.reserved.0,"aw",@nobits
	.weak		__nv_reservedSMEM_offset_0_alias
	.size		__nv_reservedSMEM_offset_0_alias, 0, 64
	.other		__nv_reservedSMEM_offset_0_alias,@"STO_CUDA_RESERVED_SHARED STV_DEFAULT"
__nv_reservedSMEM_offset_0_alias:
	.zero		0
	.zero		64


//--------------------- .nv.constant0._Z7nekbonePdS_S_S_S_ --------------------------
	.section	.nv.constant0._Z7nekbonePdS_S_S_S_,"a",@progbits
	.sectionflags	@""
	.align	4
.nv.constant0._Z7nekbonePdS_S_S_S_:
	.zero		936


//--------------------- SYMBOLS --------------------------

	.type		.nv.reservedSmem.offset0,@object
	.size		.nv.reservedSmem.offset0,0x4
	.type		.nv.reservedSmem.cap,@object
	.size		.nv.reservedSmem.cap,0x4
